def matmul_kernel(
    a_ptr,
    b_ptr,
    c_ptr,
    M,
    N,
    K,
    stride_am,
    stride_ak,
    stride_bk,
    stride_bn,
    stride_cm,
    stride_cn,
    BLOCK_M: tl.constexpr,
    BLOCK_N: tl.constexpr,
    BLOCK_K: tl.constexpr,
    GROUP_M: tl.constexpr,
):
    pid = tl.program_id(axis=0)
    num_pid_m = tl.cdiv(M, BLOCK_M)
    num_pid_n = tl.cdiv(N, BLOCK_N)
    num_pid_in_group = GROUP_M * num_pid_n
    group_id = pid // num_pid_in_group
    first_pid_m = group_id * GROUP_M
    group_size_m = min(num_pid_m - first_pid_m, GROUP_M)
    pid_m = first_pid_m + ((pid % num_pid_in_group) % group_size_m)
    pid_n = (pid % num_pid_in_group) // group_size_m

    offs_am = (pid_m * BLOCK_M + tl.arange(0, BLOCK_M)) % M
    offs_bn = (pid_n * BLOCK_N + tl.arange(0, BLOCK_N)) % N
    offs_k = tl.arange(0, BLOCK_K)
    a_ptrs = a_ptr + offs_am[:, None] * stride_am + offs_k[None, :] * stride_ak
    b_ptrs = b_ptr + offs_k[:, None] * stride_bk + offs_bn[None, :] * stride_bn

    acc = tl.zeros((BLOCK_M, BLOCK_N), dtype=tl.float32)
    for kk in range(0, tl.cdiv(K, BLOCK_K)):
        a = tl.load(a_ptrs, mask=offs_k[None, :] < K - kk * BLOCK_K, other=0.0)
        b = tl.load(b_ptrs, mask=offs_k[:, None] < K - kk * BLOCK_K, other=0.0)
        acc = tl.dot(a, b, acc)
        a_ptrs += BLOCK_K * stride_ak
        b_ptrs += BLOCK_K * stride_bk

    c = acc.to(c_ptr.dtype.element_ty)
    offs_cm = pid_m * BLOCK_M + tl.arange(0, BLOCK_M)
    offs_cn = pid_n * BLOCK_N + tl.arange(0, BLOCK_N)
    c_ptrs = c_ptr + offs_cm[:, None] * stride_cm + offs_cn[None, :] * stride_cn
    mask = (offs_cm[:, None] < M) & (offs_cn[None, :] < N)
    tl.store(c_ptrs, c, mask=mask)

# config = {"BLOCK_K": 32, "BLOCK_M": 32, "BLOCK_N": 256, "GROUP_M": 8, "arch": "sm_90", "dtype": "fp8e4m3", "num_ctas": 1, "num_stages": 3, "num_warps": 4}
# arch = sm_90


// ===== COMPILED SASS (sm_90a) =====

	.target	sm_90a

	.elftype	@"ET_EXEC"


//--------------------- .note.nv.tkinfo           --------------------------
	.section	.note.nv.tkinfo,"",@"SHT_NOTE"
	.sectionflags	@"SHF_NOTE_NV_TKINFO"
	.tkinfo
        /*0018*/ 	.word	0x00000002
        /*0030*/ 	.string	""
        /*0030*/ 	.string	"ptxas"
        /*0030*/ 	.string	"Cuda compilation tools, release 13.0, V13.0.88"
        /*0030*/ 	.string	"Build cuda_13.0.r13.0/compiler.36424714_0"
        /*0030*/ 	.string	"-v  -suppress-debug-info  -lineinfo  -arch sm_90a "



//--------------------- .note.nv.cuinfo           --------------------------
	.section	.note.nv.cuinfo,"",@"SHT_NOTE"
	.sectionflags	@"SHF_NOTE_NV_CUINFO"
        /*0018*/ 	.short	0x0002
        /*001a*/ 	.short	0x005a
        /*001c*/ 	.short	0x0082
	.zero		2


//--------------------- .nv.info                  --------------------------
	.section	.nv.info,"",@"SHT_CUDA_INFO"
	.align	4


	//----- nvinfo : EIATTR_REGCOUNT
	.align		4
        /*0000*/ 	.byte	0x04, 0x2f
        /*0002*/ 	.short	(.L_1 - .L_0)
	.align		4
.L_0:
        /*0004*/ 	.word	index@(matmul_kernel)
        /*0008*/ 	.word	0x000000ff


	//----- nvinfo : EIATTR_FRAME_SIZE
	.align		4
.L_1:
        /*000c*/ 	.byte	0x04, 0x11
        /*000e*/ 	.short	(.L_3 - .L_2)
	.align		4
.L_2:
        /*0010*/ 	.word	index@(matmul_kernel)
        /*0014*/ 	.word	0x00000200


	//----- nvinfo : EIATTR_MIN_STACK_SIZE
	.align		4
.L_3:
        /*0018*/ 	.byte	0x04, 0x12
        /*001a*/ 	.short	(.L_5 - .L_4)
	.align		4
.L_4:
        /*001c*/ 	.word	index@(matmul_kernel)
        /*0020*/ 	.word	0x00000200
.L_5:


//--------------------- .nv.compat                --------------------------
	.section	.nv.compat,"",@"SHT_CUDA_COMPAT_INFO"
	.align	4
        /*0000*/ 	.byte	0x02, 0x09, 0x01, 0x00, 0x02, 0x02, 0x02, 0x00, 0x02, 0x05, 0x05, 0x00, 0x03, 0x07, 0x01, 0x01
        /*0010*/ 	.byte	0x02, 0x03, 0x00, 0x00, 0x02, 0x06, 0x01, 0x00, 0x04, 0x0b, 0x08, 0x00, 0x00, 0x00, 0x00, 0x00
        /*0020*/ 	.byte	0x00, 0x00, 0x00, 0x00


//--------------------- .nv.info.matmul_kernel    --------------------------
	.section	.nv.info.matmul_kernel,"",@"SHT_CUDA_INFO"
	.sectionflags	@""
	.align	4


	//----- nvinfo : EIATTR_CUDA_API_VERSION
	.align		4
        /*0000*/ 	.byte	0x04, 0x37
        /*0002*/ 	.short	(.L_7 - .L_6)
.L_6:
        /*0004*/ 	.word	0x00000082


	//----- nvinfo : EIATTR_KPARAM_INFO
	.align		4
.L_7:
        /*0008*/ 	.byte	0x04, 0x17
        /*000a*/ 	.short	(.L_9 - .L_8)
.L_8:
        /*000c*/ 	.word	0x00000000
        /*0010*/ 	.short	0x000d
        /*0012*/ 	.short	0x0048
        /*0014*/ 	.byte	0x00, 0xf4, 0x21, 0x00


	//----- nvinfo : EIATTR_KPARAM_INFO
	.align		4
.L_9:
        /*0018*/ 	.byte	0x04, 0x17
        /*001a*/ 	.short	(.L_11 - .L_10)
.L_10:
        /*001c*/ 	.word	0x00000000
        /*0020*/ 	.short	0x000c
        /*0022*/ 	.short	0x0040
        /*0024*/ 	.byte	0x00, 0xf4, 0x21, 0x00


	//----- nvinfo : EIATTR_KPARAM_INFO
	.align		4
.L_11:
        /*0028*/ 	.byte	0x04, 0x17
        /*002a*/ 	.short	(.L_13 - .L_12)
.L_12:
        /*002c*/ 	.word	0x00000000
        /*0030*/ 	.short	0x000b
        /*0032*/ 	.short	0x0038
        /*0034*/ 	.byte	0x00, 0xf0, 0x11, 0x00


	//----- nvinfo : EIATTR_KPARAM_INFO
	.align		4
.L_13:
        /*0038*/ 	.byte	0x04, 0x17
        /*003a*/ 	.short	(.L_15 - .L_14)
.L_14:
        /*003c*/ 	.word	0x00000000
        /*0040*/ 	.short	0x000a
        /*0042*/ 	.short	0x0034
        /*0044*/ 	.byte	0x00, 0xf0, 0x11, 0x00


	//----- nvinfo : EIATTR_KPARAM_INFO
	.align		4
.L_15:
        /*0048*/ 	.byte	0x04, 0x17
        /*004a*/ 	.short	(.L_17 - .L_16)
.L_16:
        /*004c*/ 	.word	0x00000000
        /*0050*/ 	.short	0x0009
        /*0052*/ 	.short	0x0030
        /*0054*/ 	.byte	0x00, 0xf0, 0x11, 0x00


	//----- nvinfo : EIATTR_KPARAM_INFO
	.align		4
.L_17:
        /*0058*/ 	.byte	0x04, 0x17
        /*005a*/ 	.short	(.L_19 - .L_18)
.L_18:
        /*005c*/ 	.word	0x00000000
        /*0060*/ 	.short	0x0008
        /*0062*/ 	.short	0x002c
        /*0064*/ 	.byte	0x00, 0xf0, 0x11, 0x00


	//----- nvinfo : EIATTR_KPARAM_INFO
	.align		4
.L_19:
        /*0068*/ 	.byte	0x04, 0x17
        /*006a*/ 	.short	(.L_21 - .L_20)
.L_20:
        /*006c*/ 	.word	0x00000000
        /*0070*/ 	.short	0x0007
        /*0072*/ 	.short	0x0028
        /*0074*/ 	.byte	0x00, 0xf0, 0x11, 0x00


	//----- nvinfo : EIATTR_KPARAM_INFO
	.align		4
.L_21:
        /*0078*/ 	.byte	0x04, 0x17
        /*007a*/ 	.short	(.L_23 - .L_22)
.L_22:
        /*007c*/ 	.word	0x00000000
        /*0080*/ 	.short	0x0006
        /*0082*/ 	.short	0x0024
        /*0084*/ 	.byte	0x00, 0xf0, 0x11, 0x00


	//----- nvinfo : EIATTR_KPARAM_INFO
	.align		4
.L_23:
        /*0088*/ 	.byte	0x04, 0x17
        /*008a*/ 	.short	(.L_25 - .L_24)
.L_24:
        /*008c*/ 	.word	0x00000000
        /*0090*/ 	.short	0x0005
        /*0092*/ 	.short	0x0020
        /*0094*/ 	.byte	0x00, 0xf0, 0x11, 0x00


	//----- nvinfo : EIATTR_KPARAM_INFO
	.align		4
.L_25:
        /*0098*/ 	.byte	0x04, 0x17
        /*009a*/ 	.short	(.L_27 - .L_26)
.L_26:
        /*009c*/ 	.word	0x00000000
        /*00a0*/ 	.short	0x0004
        /*00a2*/ 	.short	0x001c
        /*00a4*/ 	.byte	0x00, 0xf0, 0x11, 0x00


	//----- nvinfo : EIATTR_KPARAM_INFO
	.align		4
.L_27:
        /*00a8*/ 	.byte	0x04, 0x17
        /*00aa*/ 	.short	(.L_29 - .L_28)
.L_28:
        /*00ac*/ 	.word	0x00000000
        /*00b0*/ 	.short	0x0003
        /*00b2*/ 	.short	0x0018
        /*00b4*/ 	.byte	0x00, 0xf0, 0x11, 0x00


	//----- nvinfo : EIATTR_KPARAM_INFO
	.align		4
.L_29:
        /*00b8*/ 	.byte	0x04, 0x17
        /*00ba*/ 	.short	(.L_31 - .L_30)
.L_30:
        /*00bc*/ 	.word	0x00000000
        /*00c0*/ 	.short	0x0002
        /*00c2*/ 	.short	0x0010
        /*00c4*/ 	.byte	0x00, 0xf4, 0x21, 0x00


	//----- nvinfo : EIATTR_KPARAM_INFO
	.align		4
.L_31:
        /*00c8*/ 	.byte	0x04, 0x17
        /*00ca*/ 	.short	(.L_33 - .L_32)
.L_32:
        /*00cc*/ 	.word	0x00000000
        /*00d0*/ 	.short	0x0001
        /*00d2*/ 	.short	0x0008
        /*00d4*/ 	.byte	0x00, 0xf4, 0x21, 0x00


	//----- nvinfo : EIATTR_KPARAM_INFO
	.align		4
.L_33:
        /*00d8*/ 	.byte	0x04, 0x17
        /*00da*/ 	.short	(.L_35 - .L_34)
.L_34:
        /*00dc*/ 	.word	0x00000000
        /*00e0*/ 	.short	0x0000
        /*00e2*/ 	.short	0x0000
        /*00e4*/ 	.byte	0x00, 0xf4, 0x21, 0x00


	//----- nvinfo : EIATTR_SPARSE_MMA_MASK
	.align		4
.L_35:
        /*00e8*/ 	.byte	0x03, 0x50
        /*00ea*/ 	.short	0x0000


	//----- nvinfo : EIATTR_MAXREG_COUNT
	.align		4
        /*00ec*/ 	.byte	0x03, 0x1b
        /*00ee*/ 	.short	0x00ff


	//----- nvinfo : EIATTR_NUM_BARRIERS
	.align		4
        /*00f0*/ 	.byte	0x02, 0x4c
        /*00f2*/ 	.byte	0x01
	.zero		1


	//----- nvinfo : EIATTR_ANNOTATIONS
	.align		4
        /*00f4*/ 	.byte	0x04, 0x55
        /*00f6*/ 	.short	(.L_37 - .L_36)


	//   ....[0]....
.L_36:
        /*00f8*/ 	.word	0x00000001
        /*00fc*/ 	.byte	0xd0, 0x05, 0x00, 0x00, 0x01, 0x00, 0x00, 0x00, 0x00, 0x06, 0x00, 0x00, 0x01, 0x00, 0x00, 0x00
        /* <DEDUP_REMOVED lines=150> */
        /*0a6c*/ 	.byte	0xb0, 0xae, 0x00, 0x00


	//----- nvinfo : EIATTR_MERCURY_ISA_VERSION
	.align		4
.L_37:
        /*0a70*/ 	.byte	0x03, 0x5f
        /*0a72*/ 	.short	0x0101


	//----- nvinfo : EIATTR_EXIT_INSTR_OFFSETS
	.align		4
        /*0a74*/ 	.byte	0x04, 0x1c
        /*0a76*/ 	.short	(.L_39 - .L_38)


	//   ....[0]....
.L_38:
        /*0a78*/ 	.word	0x0000b210


	//   ....[1]....
        /*0a7c*/ 	.word	0x0000b230


	//----- nvinfo : EIATTR_REQNTID
	.align		4
.L_39:
        /*0a80*/ 	.byte	0x04, 0x10
        /*0a82*/ 	.short	(.L_41 - .L_40)
.L_40:
        /*0a84*/ 	.word	0x00000080
        /*0a88*/ 	.word	0x00000001
        /*0a8c*/ 	.word	0x00000001


	//----- nvinfo : EIATTR_CBANK_PARAM_SIZE
	.align		4
.L_41:
        /*0a90*/ 	.byte	0x03, 0x19
        /*0a92*/ 	.short	0x0050


	//----- nvinfo : EIATTR_PARAM_CBANK
	.align		4
        /*0a94*/ 	.byte	0x04, 0x0a
        /*0a96*/ 	.short	(.L_43 - .L_42)
	.align		4
.L_42:
        /*0a98*/ 	.word	index@(.nv.constant0.matmul_kernel)
        /*0a9c*/ 	.short	0x0210
        /*0a9e*/ 	.short	0x0050


	//----- nvinfo : EIATTR_SW_WAR
	.align		4
.L_43:
        /*0aa0*/ 	.byte	0x04, 0x36
        /*0aa2*/ 	.short	(.L_45 - .L_44)
.L_44:
        /*0aa4*/ 	.word	0x00000008
.L_45:


//--------------------- .nv.callgraph             --------------------------
	.section	.nv.callgraph,"",@"SHT_CUDA_CALLGRAPH"
	.align	4
	.sectionentsize	8
	.align		4
        /*0000*/ 	.word	0x00000000
	.align		4
        /*0004*/ 	.word	0xffffffff
	.align		4
        /*0008*/ 	.word	0x00000000
	.align		4
        /*000c*/ 	.word	0xfffffffe
	.align		4
        /*0010*/ 	.word	0x00000000
	.align		4
        /*0014*/ 	.word	0xfffffffd
	.align		4
        /*0018*/ 	.word	0x00000000
	.align		4
        /*001c*/ 	.word	0xfffffffc


//--------------------- .text.matmul_kernel       --------------------------
	.section	.text.matmul_kernel,"ax",@progbits
	.align	128
        .global         matmul_kernel
        .type           matmul_kernel,@function
        .size           matmul_kernel,(.L_x_4 - matmul_kernel)
        .other          matmul_kernel,@"STO_CUDA_ENTRY STV_DEFAULT"
matmul_kernel:
.text.matmul_kernel:
[----:B------:R-:W0:Y:S08]  /*0000*/  LDC R1, c[0x0][0x28] ;  /* 0x00000a00ff017b82 */ /* 0x000e300000000800 */
[----:B------:R-:W1:Y:S01]  /*0010*/  LDC.64 R94, c[0x0][0x228] ;  /* 0x00008a00ff5e7b82 */ /* 0x000e620000000a00 */
[----:B------:R-:W2:Y:S01]  /*0020*/  S2R R5, SR_CTAID.X ;  /* 0x0000000000057919 */ /* 0x000ea20000002500 */
[----:B0-----:R-:W-:Y:S01]  /*0030*/  VIADD R1, R1, 0xfffffe00 ;  /* 0xfffffe0001017836 */ /* 0x001fe20000000000 */
[----:B------:R-:W-:Y:S01]  /*0040*/  ULDC.64 UR8, c[0x0][0x208] ;  /* 0x0000820000087ab9 */ /* 0x000fe20000000a00 */
[----:B------:R-:W-:Y:S01]  /*0050*/  ULDC UR7, c[0x0][0x230] ;  /* 0x00008c0000077ab9 */ /* 0x000fe20000000800 */
[----:B------:R-:W0:Y:S01]  /*0060*/  S2R R28, SR_TID.X ;  /* 0x00000000001c7919 */ /* 0x000e220000002100 */
[----:B-1----:R-:W-:-:S05]  /*0070*/  VIADD R0, R95, 0xff ;  /* 0x000000ff5f007836 */ /* 0x002fca0000000000 */
[----:B------:R-:W-:-:S04]  /*0080*/  SHF.R.S32.HI R3, RZ, 0x1f, R0 ;  /* 0x0000001fff037819 */ /* 0x000fc80000011400 */
[----:B------:R-:W-:Y:S02]  /*0090*/  LEA.HI R3, R3, R0, RZ, 0x8 ;  /* 0x0000000003037211 */ /* 0x000fe400078f40ff */
[----:B--2---:R-:W-:Y:S02]  /*00a0*/  IABS R8, R5 ;  /* 0x0000000500087213 */ /* 0x004fe40000000000 */
[----:B------:R-:W-:Y:S02]  /*00b0*/  SHF.R.S32.HI R3, RZ, 0x8, R3 ;  /* 0x00000008ff037819 */ /* 0x000fe40000011403 */
[----:B0-----:R-:W-:Y:S02]  /*00c0*/  SHF.R.U32.HI R43, RZ, 0x5, R28 ;  /* 0x00000005ff2b7819 */ /* 0x001fe4000001161c */
[----:B------:R-:W-:Y:S01]  /*00d0*/  LOP3.LUT R165, R28, 0x1f, RZ, 0xc0, !PT ;  /* 0x0000001f1ca57812 */ /* 0x000fe200078ec0ff */
[----:B------:R-:W-:Y:S01]  /*00e0*/  IMAD.SHL.U32 R4, R3, 0x8, RZ ;  /* 0x0000000803047824 */ /* 0x000fe200078e00ff */
[----:B------:R-:W-:-:S04]  /*00f0*/  SGXT.U32 R43, R43, 0x2 ;  /* 0x000000022b2b781a */ /* 0x000fc80000000000 */
[-C--:B------:R-:W-:Y:S02]  /*0100*/  IABS R7, R4.reuse ;  /* 0x0000000400077213 */ /* 0x080fe40000000000 */
[----:B------:R-:W-:Y:S02]  /*0110*/  IABS R10, R4 ;  /* 0x00000004000a7213 */ /* 0x000fe40000000000 */
[----:B------:R-:W0:Y:S01]  /*0120*/  I2F.RP R0, R7 ;  /* 0x0000000700007306 */ /* 0x000e220000209400 */
[C---:B------:R-:W-:Y:S02]  /*0130*/  LOP3.LUT R29, R43.reuse, 0x4, RZ, 0xfc, !PT ;  /* 0x000000042b1d7812 */ /* 0x040fe400078efcff */
[C---:B------:R-:W-:Y:S02]  /*0140*/  LOP3.LUT R31, R43.reuse, 0x8, RZ, 0xfc, !PT ;  /* 0x000000082b1f7812 */ /* 0x040fe400078efcff */
[C---:B------:R-:W-:Y:S02]  /*0150*/  LOP3.LUT R33, R43.reuse, 0xc, RZ, 0xfc, !PT ;  /* 0x0000000c2b217812 */ /* 0x040fe400078efcff */
[----:B------:R-:W-:-:S02]  /*0160*/  LOP3.LUT R35, R43, 0x10, RZ, 0xfc, !PT ;  /* 0x000000102b237812 */ /* 0x000fc400078efcff */
[C---:B------:R-:W-:Y:S02]  /*0170*/  LOP3.LUT R37, R43.reuse, 0x14, RZ, 0xfc, !PT ;  /* 0x000000142b257812 */ /* 0x040fe400078efcff */
[C---:B------:R-:W-:Y:S02]  /*0180*/  LOP3.LUT R39, R43.reuse, 0x18, RZ, 0xfc, !PT ;  /* 0x000000182b277812 */ /* 0x040fe400078efcff */
[----:B------:R-:W-:Y:S01]  /*0190*/  LOP3.LUT R41, R43, 0x1c, RZ, 0xfc, !PT ;  /* 0x0000001c2b297812 */ /* 0x000fe200078efcff */
[----:B0-----:R-:W0:Y:S02]  /*01a0*/  MUFU.RCP R0, R0 ;  /* 0x0000000000007308 */ /* 0x001e240000001000 */
[----:B0-----:R-:W-:Y:S02]  /*01b0*/  VIADD R2, R0, 0xffffffe ;  /* 0x0ffffffe00027836 */ /* 0x001fe40000000000 */
[----:B------:R-:W-:-:S04]  /*01c0*/  IMAD.MOV R0, RZ, RZ, -R10 ;  /* 0x000000ffff007224 */ /* 0x000fc800078e0a0a */
[----:B------:R0:W1:Y:S02]  /*01d0*/  F2I.FTZ.U32.TRUNC.NTZ R3, R2 ;  /* 0x0000000200037305 */ /* 0x000064000021f000 */
[----:B0-----:R-:W-:Y:S02]  /*01e0*/  IMAD.MOV.U32 R2, RZ, RZ, RZ ;  /* 0x000000ffff027224 */ /* 0x001fe400078e00ff */
[----:B-1----:R-:W-:-:S04]  /*01f0*/  IMAD.MOV R6, RZ, RZ, -R3 ;  /* 0x000000ffff067224 */ /* 0x002fc800078e0a03 */
[----:B------:R-:W-:Y:S02]  /*0200*/  IMAD R9, R6, R7, RZ ;  /* 0x0000000706097224 */ /* 0x000fe400078e02ff */
[----:B------:R-:W-:Y:S02]  /*0210*/  IMAD.MOV.U32 R6, RZ, RZ, R8 ;  /* 0x000000ffff067224 */ /* 0x000fe400078e0008 */
[----:B------:R-:W-:-:S06]  /*0220*/  IMAD.HI.U32 R3, R3, R9, R2 ;  /* 0x0000000903037227 */ /* 0x000fcc00078e0002 */
[----:B------:R-:W-:-:S04]  /*0230*/  IMAD.HI.U32 R3, R3, R6, RZ ;  /* 0x0000000603037227 */ /* 0x000fc800078e00ff */
[----:B------:R-:W-:-:S05]  /*0240*/  IMAD R0, R3, R0, R6 ;  /* 0x0000000003007224 */ /* 0x000fca00078e0206 */
[----:B------:R-:W-:-:S13]  /*0250*/  ISETP.GT.U32.AND P1, PT, R7, R0, PT ;  /* 0x000000000700720c */ /* 0x000fda0003f24070 */
[----:B------:R-:W-:Y:S02]  /*0260*/  @!P1 IMAD.IADD R0, R0, 0x1, -R7 ;  /* 0x0000000100009824 */ /* 0x000fe400078e0a07 */
[----:B------:R-:W-:Y:S01]  /*0270*/  @!P1 VIADD R3, R3, 0x1 ;  /* 0x0000000103039836 */ /* 0x000fe20000000000 */
[----:B------:R-:W-:Y:S02]  /*0280*/  ISETP.NE.AND P1, PT, R4, RZ, PT ;  /* 0x000000ff0400720c */ /* 0x000fe40003f25270 */
[----:B------:R-:W-:Y:S02]  /*0290*/  ISETP.GE.U32.AND P0, PT, R0, R7, PT ;  /* 0x000000070000720c */ /* 0x000fe40003f06070 */
[----:B------:R-:W-:-:S04]  /*02a0*/  LOP3.LUT R0, R5, R4, RZ, 0x3c, !PT ;  /* 0x0000000405007212 */ /* 0x000fc800078e3cff */
[----:B------:R-:W-:Y:S01]  /*02b0*/  ISETP.GE.AND P2, PT, R0, RZ, PT ;  /* 0x000000ff0000720c */ /* 0x000fe20003f46270 */
[----:B------:R-:W-:-:S06]  /*02c0*/  VIADD R0, R94, 0x1f ;  /* 0x0000001f5e007836 */ /* 0x000fcc0000000000 */
[----:B------:R-:W-:-:S04]  /*02d0*/  @P0 VIADD R3, R3, 0x1 ;  /* 0x0000000103030836 */ /* 0x000fc80000000000 */
[----:B------:R-:W-:Y:S01]  /*02e0*/  IMAD.MOV.U32 R2, RZ, RZ, R3 ;  /* 0x000000ffff027224 */ /* 0x000fe200078e0003 */
[----:B------:R-:W-:-:S03]  /*02f0*/  SHF.R.S32.HI R3, RZ, 0x1f, R0 ;  /* 0x0000001fff037819 */ /* 0x000fc60000011400 */
[----:B------:R-:W-:Y:S01]  /*0300*/  @!P2 IMAD.MOV R2, RZ, RZ, -R2 ;  /* 0x000000ffff02a224 */ /* 0x000fe200078e0a02 */
[----:B------:R-:W-:Y:S02]  /*0310*/  @!P1 LOP3.LUT R2, RZ, R4, RZ, 0x33, !PT ;  /* 0x00000004ff029212 */ /* 0x000fe400078e33ff */
[----:B------:R-:W-:-:S03]  /*0320*/  LEA.HI R3, R3, R0, RZ, 0x5 ;  /* 0x0000000003037211 */ /* 0x000fc600078f28ff */
[----:B------:R-:W-:Y:S02]  /*0330*/  IMAD.SHL.U32 R6, R2, 0x8, RZ ;  /* 0x0000000802067824 */ /* 0x000fe400078e00ff */
[----:B------:R-:W-:-:S03]  /*0340*/  IMAD.MOV R2, RZ, RZ, -R2 ;  /* 0x000000ffff027224 */ /* 0x000fc600078e0a02 */
[----:B------:R-:W-:Y:S01]  /*0350*/  LEA.HI.SX32 R3, R3, -R6, 0x1b ;  /* 0x8000000603037211 */ /* 0x000fe200078fdaff */
[----:B------:R-:W-:-:S03]  /*0360*/  IMAD R11, R4, R2, R5 ;  /* 0x00000002040b7224 */ /* 0x000fc600078e0205 */
[----:B------:R-:W-:-:S04]  /*0370*/  VIMNMX R8, R3, 0x8, PT ;  /* 0x0000000803087848 */ /* 0x000fc80003fe0100 */
[-C--:B------:R-:W-:Y:S02]  /*0380*/  IABS R7, R8.reuse ;  /* 0x0000000800077213 */ /* 0x080fe40000000000 */
[----:B------:R-:W-:Y:S02]  /*0390*/  IABS R4, R8 ;  /* 0x0000000800047213 */ /* 0x000fe40000000000 */
[----:B------:R-:W0:Y:S08]  /*03a0*/  I2F.RP R0, R7 ;  /* 0x0000000700007306 */ /* 0x000e300000209400 */
[----:B0-----:R-:W0:Y:S02]  /*03b0*/  MUFU.RCP R0, R0 ;  /* 0x0000000000007308 */ /* 0x001e240000001000 */
[----:B0-----:R-:W-:-:S02]  /*03c0*/  VIADD R3, R0, 0xffffffe ;  /* 0x0ffffffe00037836 */ /* 0x001fc40000000000 */
[----:B------:R-:W-:Y:S02]  /*03d0*/  IMAD.MOV R0, RZ, RZ, -R4 ;  /* 0x000000ffff007224 */ /* 0x000fe400078e0a04 */
[----:B------:R-:W0:Y:S02]  /*03e0*/  LDC R4, c[0x0][0x230] ;  /* 0x00008c00ff047b82 */ /* 0x000e240000000800 */
[----:B------:R-:W1:Y:S02]  /*03f0*/  F2I.FTZ.U32.TRUNC.NTZ R3, R3 ;  /* 0x0000000300037305 */ /* 0x000e64000021f000 */
[----:B-1----:R-:W-:-:S04]  /*0400*/  IMAD.MOV R9, RZ, RZ, -R3 ;  /* 0x000000ffff097224 */ /* 0x002fc800078e0a03 */
[----:B------:R-:W-:Y:S01]  /*0410*/  IMAD.MOV.U32 R2, RZ, RZ, R9 ;  /* 0x000000ffff027224 */ /* 0x000fe200078e0009 */
[----:B------:R-:W-:-:S03]  /*0420*/  IABS R9, R11 ;  /* 0x0000000b00097213 */ /* 0x000fc60000000000 */
[----:B------:R-:W-:Y:S02]  /*0430*/  IMAD R5, R2, R7, RZ ;  /* 0x0000000702057224 */ /* 0x000fe400078e02ff */
[----:B------:R-:W-:-:S04]  /*0440*/  IMAD.MOV.U32 R2, RZ, RZ, RZ ;  /* 0x000000ffff027224 */ /* 0x000fc800078e00ff */
        /* <DEDUP_REMOVED lines=9> */
[----:B------:R-:W-:-:S07]  /*04e0*/  ISETP.GE.AND P2, PT, R0, RZ, PT ;  /* 0x000000ff0000720c */ /* 0x000fce0003f46270 */
[----:B------:R-:W-:-:S04]  /*04f0*/  @P0 VIADD R2, R2, 0x1 ;  /* 0x0000000102020836 */ /* 0x000fc80000000000 */
[----:B------:R-:W-:Y:S02]  /*0500*/  IMAD.MOV.U32 R0, RZ, RZ, R2 ;  /* 0x000000ffff007224 */ /* 0x000fe400078e0002 */
[----:B0-----:R-:W-:Y:S02]  /*0510*/  VIADD R2, R4, 0x1f ;  /* 0x0000001f04027836 */ /* 0x001fe40000000000 */
[----:B------:R-:W-:Y:S01]  /*0520*/  @!P2 IMAD.MOV R0, RZ, RZ, -R0 ;  /* 0x000000ffff00a224 */ /* 0x000fe200078e0a00 */
[----:B------:R-:W-:Y:S02]  /*0530*/  @!P1 LOP3.LUT R0, RZ, R8, RZ, 0x33, !PT ;  /* 0x00000008ff009212 */ /* 0x000fe400078e33ff */
[----:B------:R-:W-:-:S03]  /*0540*/  ISETP.GT.AND P0, PT, R2, 0x1f, PT ;  /* 0x0000001f0200780c */ /* 0x000fc60003f04270 */
[----:B------:R-:W-:-:S04]  /*0550*/  IMAD.MOV R3, RZ, RZ, -R0 ;  /* 0x000000ffff037224 */ /* 0x000fc800078e0a00 */
[----:B------:R-:W-:-:S04]  /*0560*/  IMAD R3, R8, R3, R11 ;  /* 0x0000000308037224 */ /* 0x000fc800078e020b */
[----:B------:R-:W-:Y:S02]  /*0570*/  IMAD.IADD R4, R6, 0x1, R3 ;  /* 0x0000000106047824 */ /* 0x000fe400078e0203 */
[----:B------:R-:W-:Y:S02]  /*0580*/  IMAD.SHL.U32 R6, R0, 0x100, RZ ;  /* 0x0000010000067824 */ /* 0x000fe400078e00ff */
[----:B------:R-:W-:-:S03]  /*0590*/  IMAD R17, R4, 0x20, R165 ;  /* 0x0000002004117824 */ /* 0x000fc600078e02a5 */
[C-C-:B------:R-:W-:Y:S02]  /*05a0*/  LOP3.LUT R19, R6.reuse, 0x4, R43.reuse, 0xfe, !PT ;  /* 0x0000000406137812 */ /* 0x140fe400078efe2b */
[C-C-:B------:R-:W-:Y:S02]  /*05b0*/  LOP3.LUT R21, R6.reuse, 0x8, R43.reuse, 0xfe, !PT ;  /* 0x0000000806157812 */ /* 0x140fe400078efe2b */
[C-C-:B------:R-:W-:Y:S01]  /*05c0*/  LOP3.LUT R23, R6.reuse, 0xc, R43.reuse, 0xfe, !PT ;  /* 0x0000000c06177812 */ /* 0x140fe200078efe2b */
[----:B------:R0:W-:Y:S01]  /*05d0*/  STL [R1+0xa8], R19 ;  /* 0x0000a81301007387 */ /* 0x0001e20000100800 */
[C---:B------:R-:W-:Y:S02]  /*05e0*/  LOP3.LUT R0, R6.reuse, R43, RZ, 0xfc, !PT ;  /* 0x0000002b06007212 */ /* 0x040fe400078efcff */
[C-C-:B------:R-:W-:Y:S01]  /*05f0*/  LOP3.LUT R25, R6.reuse, 0x10, R43.reuse, 0xfe, !PT ;  /* 0x0000001006197812 */ /* 0x140fe200078efe2b */
[----:B------:R0:W-:Y:S01]  /*0600*/  STL [R1+0xa4], R21 ;  /* 0x0000a41501007387 */ /* 0x0001e20000100800 */
[----:B------:R-:W-:-:S02]  /*0610*/  LOP3.LUT R27, R6, 0x14, R43, 0xfe, !PT ;  /* 0x00000014061b7812 */ /* 0x000fc400078efe2b */
[C-C-:B------:R-:W-:Y:S01]  /*0620*/  LOP3.LUT R109, R6.reuse, 0x18, R43.reuse, 0xfe, !PT ;  /* 0x00000018066d7812 */ /* 0x140fe200078efe2b */
[----:B------:R0:W-:Y:S01]  /*0630*/  STL [R1+0xa0], R23 ;  /* 0x0000a01701007387 */ /* 0x0001e20000100800 */
[----:B------:R-:W-:Y:S02]  /*0640*/  LOP3.LUT R111, R6, 0x1c, R43, 0xfe, !PT ;  /* 0x0000001c066f7812 */ /* 0x000fe400078efe2b */
[C---:B------:R-:W-:Y:S01]  /*0650*/  LOP3.LUT R113, R0.reuse, 0x20, RZ, 0xfc, !PT ;  /* 0x0000002000717812 */ /* 0x040fe200078efcff */
[----:B------:R0:W-:Y:S01]  /*0660*/  STL [R1+0x9c], R25 ;  /* 0x00009c1901007387 */ /* 0x0001e20000100800 */
[C---:B------:R-:W-:Y:S02]  /*0670*/  LOP3.LUT R115, R0.reuse, 0x24, RZ, 0xfc, !PT ;  /* 0x0000002400737812 */ /* 0x040fe400078efcff */
[C---:B------:R-:W-:Y:S01]  /*0680*/  LOP3.LUT R117, R0.reuse, 0x28, RZ, 0xfc, !PT ;  /* 0x0000002800757812 */ /* 0x040fe200078efcff */
[----:B------:R0:W-:Y:S01]  /*0690*/  STL [R1+0x98], R27 ;  /* 0x0000981b01007387 */ /* 0x0001e20000100800 */
[----:B------:R-:W-:-:S02]  /*06a0*/  LOP3.LUT R119, R0, 0x2c, RZ, 0xfc, !PT ;  /* 0x0000002c00777812 */ /* 0x000fc400078efcff */
[C---:B------:R-:W-:Y:S01]  /*06b0*/  LOP3.LUT R121, R0.reuse, 0x30, RZ, 0xfc, !PT ;  /* 0x0000003000797812 */ /* 0x040fe200078efcff */
[----:B------:R0:W-:Y:S01]  /*06c0*/  STL [R1+0x94], R109 ;  /* 0x0000946d01007387 */ /* 0x0001e20000100800 */
[C---:B------:R-:W-:Y:S02]  /*06d0*/  LOP3.LUT R123, R0.reuse, 0x34, RZ, 0xfc, !PT ;  /* 0x00000034007b7812 */ /* 0x040fe400078efcff */
        /* <DEDUP_REMOVED lines=74> */
[----:B------:R-:W-:-:S03]  /*0b80*/  LOP3.LUT R182, R0, 0xfc, RZ, 0xfc, !PT ;  /* 0x000000fc00b67812 */ /* 0x000fc600078efcff */
[----:B------:R0:W-:Y:S04]  /*0b90*/  STL [R1+0x12c], R149 ;  /* 0x00012c9501007387 */ /* 0x0001e80000100800 */
        /* <DEDUP_REMOVED lines=31> */
[----:B------:R0:W-:Y:S01]  /*0d90*/  STL [R1+0xac], R17 ;  /* 0x0000ac1101007387 */ /* 0x0001e20000100800 */
[----:B------:R-:W-:Y:S05]  /*0da0*/  @P0 BRA `(.L_x_0) ;  /* 0x00000000008c0947 */ /* 0x000fea0003800000 */
[----:B------:R-:W-:Y:S01]  /*0db0*/  IMAD.SHL.U32 R2, R28, 0x40, RZ ;  /* 0x000000401c027824 */ /* 0x000fe200078e00ff */
[----:B------:R-:W-:Y:S02]  /*0dc0*/  CS2R R104, SRZ ;  /* 0x0000000000687805 */ /* 0x000fe4000001ff00 */
[----:B------:R-:W-:Y:S02]  /*0dd0*/  CS2R R106, SRZ ;  /* 0x00000000006a7805 */ /* 0x000fe4000001ff00 */
[----:B------:R-:W-:Y:S02]  /*0de0*/  CS2R R100, SRZ ;  /* 0x0000000000647805 */ /* 0x000fe4000001ff00 */
[----:B------:R-:W-:Y:S01]  /*0df0*/  CS2R R102, SRZ ;  /* 0x0000000000667805 */ /* 0x000fe2000001ff00 */
[----:B------:R2:W-:Y:S01]  /*0e00*/  STL [R1+0x190], R2 ;  /* 0x0001900201007387 */ /* 0x0005e20000100800 */
[----:B------:R-:W-:Y:S02]  /*0e10*/  CS2R R96, SRZ ;  /* 0x0000000000607805 */ /* 0x000fe4000001ff00 */
[----:B------:R-:W-:-:S02]  /*0e20*/  CS2R R98, SRZ ;  /* 0x0000000000627805 */ /* 0x000fc4000001ff00 */
[----:B------:R-:W-:Y:S02]  /*0e30*/  CS2R R92, SRZ ;  /* 0x00000000005c7805 */ /* 0x000fe4000001ff00 */
[----:B------:R-:W-:Y:S02]  /*0e40*/  CS2R R94, SRZ ;  /* 0x00000000005e7805 */ /* 0x000fe4000001ff00 */
[----:B------:R-:W-:Y:S02]  /*0e50*/  CS2R R88, SRZ ;  /* 0x0000000000587805 */ /* 0x000fe4000001ff00 */
[----:B------:R-:W-:Y:S02]  /*0e60*/  CS2R R90, SRZ ;  /* 0x00000000005a7805 */ /* 0x000fe4000001ff00 */
        /* <DEDUP_REMOVED lines=21> */
[----:B------:R-:W-:Y:S01]  /*0fc0*/  CS2R R46, SRZ ;  /* 0x00000000002e7805 */ /* 0x000fe2000001ff00 */
[----:B--2---:R-:W-:Y:S06]  /*0fd0*/  BRA `(.L_x_1) ;  /* 0x0000007800087947 */ /* 0x004fec0003800000 */
.L_x_0:
[----:B------:R-:W-:Y:S01]  /*0fe0*/  IABS R3, R95 ;  /* 0x0000005f00037213 */ /* 0x000fe20000000000 */
[----:B------:R-:W-:Y:S01]  /*0ff0*/  ULDC UR4, c[0x0][0x240] ;  /* 0x0000900000047ab9 */ /* 0x000fe20000000800 */
[----:B------:R-:W-:Y:S01]  /*1000*/  IABS R4, R94 ;  /* 0x0000005e00047213 */ /* 0x000fe20000000000 */
[----:B------:R-:W-:Y:S01]  /*1010*/  ULDC.64 UR12, c[0x0][0x218] ;  /* 0x00008600000c7ab9 */ /* 0x000fe20000000a00 */
[----:B------:R-:W1:Y:S01]  /*1020*/  I2F.RP R5, R3 ;  /* 0x0000000300057306 */ /* 0x000e620000209400 */
[----:B------:R-:W-:Y:S01]  /*1030*/  IABS R14, R181 ;  /* 0x000000b5000e7213 */ /* 0x000fe20000000000 */
[----:B------:R-:W-:Y:S01]  /*1040*/  ULDC UR5, c[0x0][0x234] ;  /* 0x00008d0000057ab9 */ /* 0x000fe20000000800 */
[----:B------:R-:W-:Y:S01]  /*1050*/  IABS R16, R180 ;  /* 0x000000b400107213 */ /* 0x000fe20000000000 */
[----:B------:R-:W-:Y:S01]  /*1060*/  ULDC.64 UR10, c[0x0][0x210] ;  /* 0x00008400000a7ab9 */ /* 0x000fe20000000a00 */
[----:B------:R-:W-:Y:S02]  /*1070*/  IABS R18, R178 ;  /* 0x000000b200127213 */ /* 0x000fe40000000000 */
[----:B------:R-:W-:Y:S01]  /*1080*/  IABS R20, R176 ;  /* 0x000000b000147213 */ /* 0x000fe20000000000 */
[----:B------:R-:W2:Y:S01]  /*1090*/  I2F.RP R10, R4 ;  /* 0x00000004000a7306 */ /* 0x000ea20000209400 */
[----:B------:R-:W-:-:S02]  /*10a0*/  IABS R22, R175 ;  /* 0x000000af00167213 */ /* 0x000fc40000000000 */
[----:B------:R-:W-:Y:S02]  /*10b0*/  IABS R24, R174 ;  /* 0x000000ae00187213 */ /* 0x000fe40000000000 */
[----:B------:R-:W-:Y:S02]  /*10c0*/  IABS R26, R173 ;  /* 0x000000ad001a7213 */ /* 0x000fe40000000000 */
[----:B------:R-:W-:Y:S01]  /*10d0*/  IABS R30, R172 ;  /* 0x000000ac001e7213 */ /* 0x000fe20000000000 */
[----:B-1----:R-:W1:Y:S01]  /*10e0*/  MUFU.RCP R5, R5 ;  /* 0x0000000500057308 */ /* 0x002e620000001000 */
[----:B------:R-:W-:Y:S02]  /*10f0*/  IABS R32, R171 ;  /* 0x000000ab00207213 */ /* 0x000fe40000000000 */
[----:B------:R-:W-:Y:S02]  /*1100*/  IABS R34, R170 ;  /* 0x000000aa00227213 */ /* 0x000fe40000000000 */
[----:B------:R-:W-:-:S02]  /*1110*/  IABS R36, R169 ;  /* 0x000000a900247213 */ /* 0x000fc40000000000 */
[----:B------:R-:W-:Y:S01]  /*1120*/  IABS R38, R168 ;  /* 0x000000a800267213 */ /* 0x000fe20000000000 */
[----:B--2---:R-:W2:Y:S01]  /*1130*/  MUFU.RCP R10, R10 ;  /* 0x0000000a000a7308 */ /* 0x004ea20000001000 */
[----:B------:R-:W-:Y:S02]  /*1140*/  IABS R40, R167 ;  /* 0x000000a700287213 */ /* 0x000fe40000000000 */
[----:B------:R-:W-:Y:S02]  /*1150*/  IABS R42, R166 ;  /* 0x000000a6002a7213 */ /* 0x000fe40000000000 */
[----:B------:R-:W-:Y:S02]  /*1160*/  IABS R44, R164 ;  /* 0x000000a4002c7213 */ /* 0x000fe40000000000 */
[----:B------:R-:W-:Y:S01]  /*1170*/  IABS R46, R162 ;  /* 0x000000a2002e7213 */ /* 0x000fe20000000000 */
[----:B-1----:R-:W-:Y:S01]  /*1180*/  VIADD R6, R5, 0xffffffe ;  /* 0x0ffffffe05067836 */ /* 0x002fe20000000000 */
[----:B------:R-:W-:-:S02]  /*1190*/  IABS R48, R161 ;  /* 0x000000a100307213 */ /* 0x000fc40000000000 */
[----:B------:R-:W-:Y:S01]  /*11a0*/  IABS R50, R160 ;  /* 0x000000a000327213 */ /* 0x000fe20000000000 */
[----:B------:R1:W3:Y:S01]  /*11b0*/  F2I.FTZ.U32.TRUNC.NTZ R7, R6 ;  /* 0x0000000600077305 */ /* 0x0002e2000021f000 */
[----:B------:R-:W-:Y:S02]  /*11c0*/  IABS R52, R159 ;  /* 0x0000009f00347213 */ /* 0x000fe40000000000 */
[----:B------:R-:W-:Y:S01]  /*11d0*/  IABS R54, R158 ;  /* 0x0000009e00367213 */ /* 0x000fe20000000000 */
[----:B--2---:R-:W-:Y:S01]  /*11e0*/  VIADD R8, R10, 0xffffffe ;  /* 0x0ffffffe0a087836 */ /* 0x004fe20000000000 */
[----:B------:R-:W-:Y:S02]  /*11f0*/  IABS R56, R157 ;  /* 0x0000009d00387213 */ /* 0x000fe40000000000 */
[----:B------:R-:W-:Y:S01]  /*1200*/  IABS R58, R156 ;  /* 0x0000009c003a7213 */ /* 0x000fe20000000000 */
[----:B------:R2:W4:Y:S01]  /*1210*/  F2I.FTZ.U32.TRUNC.NTZ R9, R8 ;  /* 0x0000000800097305 */ /* 0x000522000021f000 */
[----:B-1----:R-:W-:Y:S01]  /*1220*/  IMAD.MOV.U32 R6, RZ, RZ, RZ ;  /* 0x000000ffff067224 */ /* 0x002fe200078e00ff */
[----:B------:R-:W-:-:S02]  /*1230*/  IABS R60, R155 ;  /* 0x0000009b003c7213 */ /* 0x000fc40000000000 */
[----:B------:R-:W-:Y:S02]  /*1240*/  IABS R62, R154 ;  /* 0x0000009a003e7213 */ /* 0x000fe40000000000 */
[----:B------:R-:W-:Y:S01]  /*1250*/  IABS R64, R153 ;  /* 0x0000009900407213 */ /* 0x000fe20000000000 */
[--C-:B---3--:R-:W-:Y:S01]  /*1260*/  IMAD.MOV R12, RZ, RZ, -R7.reuse ;  /* 0x000000ffff0c7224 */ /* 0x108fe200078e0a07 */
[----:B------:R-:W-:Y:S01]  /*1270*/  IABS R66, R152 ;  /* 0x0000009800427213 */ /* 0x000fe20000000000 */
[----:B--2---:R-:W-:Y:S01]  /*1280*/  IMAD.MOV.U32 R8, RZ, RZ, RZ ;  /* 0x000000ffff087224 */ /* 0x004fe200078e00ff */
[----:B------:R-:W-:Y:S01]  /*1290*/  IABS R68, R151 ;  /* 0x0000009700447213 */ /* 0x000fe20000000000 */
[----:B------:R-:W-:Y:S01]  /*12a0*/  IMAD R11, R12, R3, RZ ;  /* 0x000000030c0b7224 */ /* 0x000fe200078e02ff */
[----:B------:R-:W-:Y:S02]  /*12b0*/  IABS R12, R182 ;  /* 0x000000b6000c7213 */ /* 0x000fe40000000000 */
[----:B------:R-:W-:Y:S01]  /*12c0*/  IABS R70, R150 ;  /* 0x0000009600467213 */ /* 0x000fe20000000000 */
[----:B------:R-:W-:Y:S01]  /*12d0*/  IMAD.HI.U32 R5, R7, R11, R6 ;  /* 0x0000000b07057227 */ /* 0x000fe200078e0006 */
[----:B------:R-:W-:-:S02]  /*12e0*/  IABS R11, R179 ;  /* 0x000000b3000b7213 */ /* 0x000fc40000000000 */
[----:B------:R-:W-:Y:S01]  /*12f0*/  IABS R72, R149 ;  /* 0x0000009500487213 */ /* 0x000fe20000000000 */
[----:B----4-:R-:W-:Y:S01]  /*1300*/  IMAD.MOV R7, RZ, RZ, -R9 ;  /* 0x000000ffff077224 */ /* 0x010fe200078e0a09 */
[----:B------:R-:W-:Y:S01]  /*1310*/  IABS R74, R148 ;  /* 0x00000094004a7213 */ /* 0x000fe20000000000 */
[----:B------:R-:W-:Y:S01]  /*1320*/  IMAD.HI.U32 R6, R5, R12, RZ ;  /* 0x0000000c05067227 */ /* 0x000fe200078e00ff */
[----:B------:R-:W-:Y:S02]  /*1330*/  IABS R76, R147 ;  /* 0x00000093004c7213 */ /* 0x000fe40000000000 */
[----:B------:R-:W-:Y:S01]  /*1340*/  IABS R78, R146 ;  /* 0x00000092004e7213 */ /* 0x000fe20000000000 */
[----:B------:R-:W-:Y:S01]  /*1350*/  IMAD R7, R7, R4, RZ ;  /* 0x0000000407077224 */ /* 0x000fe200078e02ff */
[----:B------:R-:W-:Y:S01]  /*1360*/  IABS R80, R145 ;  /* 0x0000009100507213 */ /* 0x000fe20000000000 */
[----:B------:R-:W-:Y:S01]  /*1370*/  IMAD.HI.U32 R10, R5, R14, RZ ;  /* 0x0000000e050a7227 */ /* 0x000fe200078e00ff */
[----:B------:R-:W-:-:S02]  /*1380*/  IABS R82, R144 ;  /* 0x0000009000527213 */ /* 0x000fc40000000000 */
[----:B------:R-:W-:Y:S01]  /*1390*/  IABS R84, R143 ;  /* 0x0000008f00547213 */ /* 0x000fe20000000000 */
[----:B------:R-:W-:Y:S01]  /*13a0*/  IMAD.MOV R6, RZ, RZ, -R6 ;  /* 0x000000ffff067224 */ /* 0x000fe200078e0a06 */
[----:B------:R-:W-:Y:S01]  /*13b0*/  IABS R86, R142 ;  /* 0x0000008e00567213 */ /* 0x000fe20000000000 */
[----:B------:R-:W-:Y:S01]  /*13c0*/  IMAD.HI.U32 R7, R9, R7, R8 ;  /* 0x0000000709077227 */ /* 0x000fe200078e0008 */
[----:B------:R-:W-:Y:S02]  /*13d0*/  IABS R88, R141 ;  /* 0x0000008d00587213 */ /* 0x000fe40000000000 */
[----:B------:R-:W-:Y:S01]  /*13e0*/  IABS R90, R140 ;  /* 0x0000008c005a7213 */ /* 0x000fe20000000000 */
[----:B------:R-:W-:Y:S01]  /*13f0*/  IMAD.HI.U32 R8, R5, R16, RZ ;  /* 0x0000001005087227 */ /* 0x000fe200078e00ff */
[----:B------:R-:W-:Y:S02]  /*1400*/  IABS R92, R139 ;  /* 0x0000008b005c7213 */ /* 0x000fe40000000000 */
[----:B------:R-:W-:Y:S01]  /*1410*/  IABS R96, R138 ;  /* 0x0000008a00607213 */ /* 0x000fe20000000000 */
[----:B------:R-:W-:Y:S01]  /*1420*/  IMAD.MOV R10, RZ, RZ, -R10 ;  /* 0x000000ffff0a7224 */ /* 0x000fe200078e0a0a */
[----:B------:R-:W-:Y:S01]  /*1430*/  IABS R98, R137 ;  /* 0x0000008900627213 */ /* 0x000fe20000000000 */
[C---:B------:R-:W-:Y:S01]  /*1440*/  IMAD R6, R3.reuse, R6, R12 ;  /* 0x0000000603067224 */ /* 0x040fe200078e020c */
[----:B------:R-:W-:Y:S01]  /*1450*/  IABS R12, R177 ;  /* 0x000000b1000c7213 */ /* 0x000fe20000000000 */
[----:B------:R-:W-:Y:S01]  /*1460*/  IMAD.MOV R9, RZ, RZ, -R8 ;  /* 0x000000ffff097224 */ /* 0x000fe200078e0a08 */
[----:B------:R-:W-:Y:S01]  /*1470*/  IABS R100, R135 ;  /* 0x0000008700647213 */ /* 0x000fe20000000000 */
[C---:B------:R-:W-:Y:S01]  /*1480*/  IMAD R8, R3.reuse, R10, R14 ;  /* 0x0000000a03087224 */ /* 0x040fe200078e020e */
[----:B------:R-:W-:Y:S01]  /*1490*/  IABS R102, R133 ;  /* 0x0000008500667213 */ /* 0x000fe20000000000 */
[----:B------:R-:W-:Y:S01]  /*14a0*/  IMAD.MOV.U32 R14, RZ, RZ, R11 ;  /* 0x000000ffff0e7224 */ /* 0x000fe200078e000b */
[----:B------:R-:W-:Y:S01]  /*14b0*/  IABS R104, R131 ;  /* 0x0000008300687213 */ /* 0x000fe20000000000 */
[----:B------:R-:W-:Y:S01]  /*14c0*/  IMAD R10, R3, R9, R16 ;  /* 0x00000009030a7224 */ /* 0x000fe200078e0210 */
[----:B------:R-:W-:Y:S01]  /*14d0*/  IABS R106, R129 ;  /* 0x00000081006a7213 */ /* 0x000fe20000000000 */
[----:B------:R-:W-:Y:S01]  /*14e0*/  IMAD.MOV.U32 R16, RZ, RZ, R12 ;  /* 0x000000ffff107224 */ /* 0x000fe200078e000c */
[----:B------:R-:W-:Y:S01]  /*14f0*/  IABS R108, R127 ;  /* 0x0000007f006c7213 */ /* 0x000fe20000000000 */
[----:B------:R-:W-:Y:S01]  /*1500*/  IMAD.HI.U32 R9, R5, R14, RZ ;  /* 0x0000000e05097227 */ /* 0x000fe200078e00ff */
[----:B------:R-:W-:-:S02]  /*1510*/  IABS R110, R125 ;  /* 0x0000007d006e7213 */ /* 0x000fc40000000000 */
[----:B------:R-:W-:Y:S01]  /*1520*/  IABS R112, R123 ;  /* 0x0000007b00707213 */ /* 0x000fe20000000000 */
[C---:B------:R-:W-:Y:S01]  /*1530*/  IMAD.HI.U32 R11, R5.reuse, R18, RZ ;  /* 0x00000012050b7227 */ /* 0x040fe200078e00ff */
[----:B------:R-:W-:Y:S02]  /*1540*/  IABS R114, R121 ;  /* 0x0000007900727213 */ /* 0x000fe40000000000 */
[----:B------:R-:W-:Y:S01]  /*1550*/  IABS R116, R119 ;  /* 0x0000007700747213 */ /* 0x000fe20000000000 */
[----:B------:R-:W-:Y:S01]  /*1560*/  IMAD.HI.U32 R12, R5, R16, RZ ;  /* 0x00000010050c7227 */ /* 0x000fe200078e00ff */
[----:B------:R-:W-:Y:S02]  /*1570*/  IABS R118, R117 ;  /* 0x0000007500767213 */ /* 0x000fe40000000000 */
[----:B------:R-:W-:Y:S01]  /*1580*/  IABS R120, R115 ;  /* 0x0000007300787213 */ /* 0x000fe20000000000 */
[----:B------:R-:W-:Y:S01]  /*1590*/  IMAD.MOV R13, RZ, RZ, -R9 ;  /* 0x000000ffff0d7224 */ /* 0x000fe200078e0a09 */
[----:B------:R-:W-:Y:S01]  /*15a0*/  IABS R122, R113 ;  /* 0x00000071007a7213 */ /* 0x000fe20000000000 */
[----:B------:R-:W-:Y:S01]  /*15b0*/  IMAD.MOV R11, RZ, RZ, -R11 ;  /* 0x000000ffff0b7224 */ /* 0x000fe200078e0a0b */
[----:B------:R-:W-:Y:S01]  /*15c0*/  IABS R124, R111 ;  /* 0x0000006f007c7213 */ /* 0x000fe20000000000 */
[----:B------:R-:W-:Y:S01]  /*15d0*/  IMAD.MOV R15, RZ, RZ, -R12 ;  /* 0x000000ffff0f7224 */ /* 0x000fe200078e0a0c */
[----:B------:R-:W-:Y:S01]  /*15e0*/  IABS R126, R109 ;  /* 0x0000006d007e7213 */ /* 0x000fe20000000000 */
[----:B------:R-:W-:Y:S01]  /*15f0*/  IMAD R12, R3, R13, R14 ;  /* 0x0000000d030c7224 */ /* 0x000fe200078e020e */
[----:B------:R-:W-:Y:S01]  /*1600*/  IABS R136, R0 ;  /* 0x0000000000887213 */ /* 0x000fe20000000000 */
[----:B------:R-:W-:Y:S01]  /*1610*/  IMAD.HI.U32 R9, R5, R20, RZ ;  /* 0x0000001405097227 */ /* 0x000fe200078e00ff */
[----:B------:R-:W-:-:S02]  /*1620*/  ISETP.GT.U32.AND P1, PT, R3, R6, PT ;  /* 0x000000060300720c */ /* 0x000fc40003f24070 */
[C---:B------:R-:W-:Y:S01]  /*1630*/  ISETP.GT.U32.AND P3, PT, R3.reuse, R12, PT ;  /* 0x0000000c0300720c */ /* 0x040fe20003f64070 */
[C---:B------:R-:W-:Y:S01]  /*1640*/  IMAD R14, R3.reuse, R11, R18 ;  /* 0x0000000b030e7224 */ /* 0x040fe200078e0212 */
[----:B------:R-:W-:Y:S01]  /*1650*/  ISETP.GT.U32.AND P4, PT, R3, R10, PT ;  /* 0x0000000a0300720c */ /* 0x000fe20003f84070 */
[----:B------:R-:W-:Y:S01]  /*1660*/  IMAD.HI.U32 R11, R5, R22, RZ ;  /* 0x00000016050b7227 */ /* 0x000fe200078e00ff */
[C---:B------:R-:W-:Y:S02]  /*1670*/  ISETP.GT.U32.AND P0, PT, R3.reuse, R8, PT ;  /* 0x000000080300720c */ /* 0x040fe40003f04070 */
[C---:B------:R-:W-:Y:S01]  /*1680*/  ISETP.GT.U32.AND P5, PT, R3.reuse, R14, PT ;  /* 0x0000000e0300720c */ /* 0x040fe20003fa4070 */
[----:B------:R-:W-:Y:S01]  /*1690*/  IMAD.MOV R9, RZ, RZ, -R9 ;  /* 0x000000ffff097224 */ /* 0x000fe200078e0a09 */
[----:B------:R-:W-:Y:S01]  /*16a0*/  IABS R128, R27 ;  /* 0x0000001b00807213 */ /* 0x000fe20000000000 */
[----:B------:R-:W-:Y:S01]  /*16b0*/  IMAD.MOV R11, RZ, RZ, -R11 ;  /* 0x000000ffff0b7224 */ /* 0x000fe200078e0a0b */
[----:B------:R-:W-:Y:S01]  /*16c0*/  IABS R130, R25 ;  /* 0x0000001900827213 */ /* 0x000fe20000000000 */
[C---:B------:R-:W-:Y:S01]  /*16d0*/  IMAD R18, R3.reuse, R9, R20 ;  /* 0x0000000903127224 */ /* 0x040fe200078e0214 */
[----:B------:R-:W-:Y:S01]  /*16e0*/  IABS R132, R23 ;  /* 0x0000001700847213 */ /* 0x000fe20000000000 */
[----:B------:R-:W-:Y:S01]  /*16f0*/  IMAD R20, R3, R11, R22 ;  /* 0x0000000b03147224 */ /* 0x000fe200078e0216 */
[----:B------:R-:W-:Y:S01]  /*1700*/  IABS R134, R21 ;  /* 0x0000001500867213 */ /* 0x000fe20000000000 */
[----:B------:R-:W-:Y:S01]  /*1710*/  IMAD.HI.U32 R9, R5, R24, RZ ;  /* 0x0000001805097227 */ /* 0x000fe200078e00ff */
[----:B------:R-:W-:-:S03]  /*1720*/  IABS R163, R17 ;  /* 0x0000001100a37213 */ /* 0x000fc60000000000 */
[----:B------:R-:W-:-:S04]  /*1730*/  IMAD.HI.U32 R11, R5, R26, RZ ;  /* 0x0000001a050b7227 */ /* 0x000fc800078e00ff */
[----:B------:R-:W-:Y:S02]  /*1740*/  IMAD.MOV R22, RZ, RZ, -R9 ;  /* 0x000000ffff167224 */ /* 0x000fe400078e0a09 */
[----:B------:R-:W-:Y:S02]  /*1750*/  IMAD.MOV R11, RZ, RZ, -R11 ;  /* 0x000000ffff0b7224 */ /* 0x000fe400078e0a0b */
[----:B------:R-:W-:-:S04]  /*1760*/  IMAD.HI.U32 R13, R5, R30, RZ ;  /* 0x0000001e050d7227 */ /* 0x000fc800078e00ff */
[----:B------:R-:W-:Y:S02]  /*1770*/  IMAD R22, R3, R22, R24 ;  /* 0x0000001603167224 */ /* 0x000fe400078e0218 */
[----:B------:R-:W-:-:S04]  /*1780*/  IMAD.HI.U32 R9, R5, R32, RZ ;  /* 0x0000002005097227 */ /* 0x000fc800078e00ff */
[----:B------:R-:W-:Y:S02]  /*1790*/  IMAD R24, R3, R11, R26 ;  /* 0x0000000b03187224 */ /* 0x000fe400078e021a */
[----:B------:R-:W-:-:S04]  /*17a0*/  IMAD.HI.U32 R11, R5, R34, RZ ;  /* 0x00000022050b7227 */ /* 0x000fc800078e00ff */
[----:B------:R-:W-:Y:S02]  /*17b0*/  IMAD.MOV R13, RZ, RZ, -R13 ;  /* 0x000000ffff0d7224 */ /* 0x000fe400078e0a0d */
[----:B------:R-:W-:Y:S02]  /*17c0*/  IMAD.MOV R9, RZ, RZ, -R9 ;  /* 0x000000ffff097224 */ /* 0x000fe400078e0a09 */
[----:B------:R-:W-:Y:S02]  /*17d0*/  IMAD.MOV R11, RZ, RZ, -R11 ;  /* 0x000000ffff0b7224 */ /* 0x000fe400078e0a0b */
[C---:B------:R-:W-:Y:S02]  /*17e0*/  IMAD R26, R3.reuse, R13, R30 ;  /* 0x0000000d031a7224 */ /* 0x040fe400078e021e */
[C---:B------:R-:W-:Y:S02]  /*17f0*/  IMAD R30, R3.reuse, R9, R32 ;  /* 0x00000009031e7224 */ /* 0x040fe400078e0220 */
[----:B------:R-:W-:-:S02]  /*1800*/  IMAD R32, R3, R11, R34 ;  /* 0x0000000b03207224 */ /* 0x000fc400078e0222 */
[----:B------:R-:W-:-:S04]  /*1810*/  IMAD.HI.U32 R9, R5, R36, RZ ;  /* 0x0000002405097227 */ /* 0x000fc800078e00ff */
        /* <DEDUP_REMOVED lines=135> */
[----:B------:R-:W-:Y:S02]  /*2090*/  IMAD.MOV R13, RZ, RZ, -R11 ;  /* 0x000000ffff0d7224 */ /* 0x000fe400078e0a0b */
[C---:B------:R-:W-:Y:S02]  /*20a0*/  IMAD R16, R3.reuse, R15, R16 ;  /* 0x0000000f03107224 */ /* 0x040fe400078e0210 */
[C---:B------:R-:W-:Y:S02]  /*20b0*/  IMAD R136, R3.reuse, R13, R136 ;  /* 0x0000000d03887224 */ /* 0x040fe400078e0288 */
[--C-:B------:R-:W-:Y:S01]  /*20c0*/  @!P3 IMAD.IADD R12, R12, 0x1, -R3.reuse ;  /* 0x000000010c0cb824 */ /* 0x100fe200078e0a03 */
[C---:B------:R-:W-:Y:S01]  /*20d0*/  ISETP.GT.U32.AND P3, PT, R3.reuse, R26, PT ;  /* 0x0000001a0300720c */ /* 0x040fe20003f64070 */
[--C-:B------:R-:W-:Y:S01]  /*20e0*/  @!P1 IMAD.IADD R6, R6, 0x1, -R3.reuse ;  /* 0x0000000106069824 */ /* 0x100fe200078e0a03 */
[C---:B------:R-:W-:Y:S01]  /*20f0*/  ISETP.GT.U32.AND P2, PT, R3.reuse, R136, PT ;  /* 0x000000880300720c */ /* 0x040fe20003f44070 */
[--C-:B------:R-:W-:Y:S01]  /*2100*/  @!P4 IMAD.IADD R10, R10, 0x1, -R3.reuse ;  /* 0x000000010a0ac824 */ /* 0x100fe200078e0a03 */
[C---:B------:R-:W-:Y:S01]  /*2110*/  ISETP.GT.U32.AND P6, PT, R3.reuse, R16, PT ;  /* 0x000000100300720c */ /* 0x040fe20003fc4070 */
[--C-:B------:R-:W-:Y:S01]  /*2120*/  @!P0 IMAD.IADD R8, R8, 0x1, -R3.reuse ;  /* 0x0000000108088824 */ /* 0x100fe200078e0a03 */
[C---:B------:R-:W-:Y:S01]  /*2130*/  ISETP.GT.U32.AND P1, PT, R3.reuse, R20, PT ;  /* 0x000000140300720c */ /* 0x040fe20003f24070 */
[----:B------:R-:W-:Y:S01]  /*2140*/  @!P5 IMAD.IADD R14, R14, 0x1, -R3 ;  /* 0x000000010e0ed824 */ /* 0x000fe200078e0a03 */
[----:B------:R-:W-:Y:S01]  /*2150*/  ISETP.GT.U32.AND P4, PT, R3, R24, PT ;  /* 0x000000180300720c */ /* 0x000fe20003f84070 */
[----:B------:R-:W-:Y:S01]  /*2160*/  IMAD.HI.U32 R9, R5, R128, RZ ;  /* 0x0000008005097227 */ /* 0x000fe200078e00ff */
[----:B------:R-:W-:-:S02]  /*2170*/  ISETP.GT.U32.AND P0, PT, R3, R22, PT ;  /* 0x000000160300720c */ /* 0x000fc40003f04070 */
[C---:B------:R-:W-:Y:S01]  /*2180*/  ISETP.GT.U32.AND P5, PT, R3.reuse, R30, PT ;  /* 0x0000001e0300720c */ /* 0x040fe20003fa4070 */
[--C-:B------:R-:W-:Y:S01]  /*2190*/  @!P3 IMAD.IADD R26, R26, 0x1, -R3.reuse ;  /* 0x000000011a1ab824 */ /* 0x100fe200078e0a03 */
[C---:B------:R-:W-:Y:S01]  /*21a0*/  ISETP.GT.U32.AND P3, PT, R3.reuse, R14, PT ;  /* 0x0000000e0300720c */ /* 0x040fe20003f64070 */
[--C-:B------:R-:W-:Y:S01]  /*21b0*/  @!P2 IMAD.IADD R136, R136, 0x1, -R3.reuse ;  /* 0x000000018888a824 */ /* 0x100fe200078e0a03 */
[C---:B------:R-:W-:Y:S01]  /*21c0*/  ISETP.GT.U32.AND P2, PT, R3.reuse, R18, PT ;  /* 0x000000120300720c */ /* 0x040fe20003f44070 */
[--C-:B------:R-:W-:Y:S02]  /*21d0*/  @!P6 IMAD.IADD R16, R16, 0x1, -R3.reuse ;  /* 0x000000011010e824 */ /* 0x100fe400078e0a03 */
        /* <DEDUP_REMOVED lines=13> */
[----:B------:R-:W-:-:S03]  /*22b0*/  ISETP.GT.U32.AND P3, PT, R3, R26, PT ;  /* 0x0000001a0300720c */ /* 0x000fc60003f64070 */
        /* <DEDUP_REMOVED lines=33> */
[----:B------:R-:W-:Y:S01]  /*24d0*/  ISETP.GT.U32.AND P0, PT, R3, R52, PT ;  /* 0x000000340300720c */ /* 0x000fe20003f04070 */
[----:B------:R-:W-:-:S02]  /*24e0*/  @!P5 IMAD.IADD R46, R46, 0x1, -R3 ;  /* 0x000000012e2ed824 */ /* 0x000fc400078e0a03 */
        /* <DEDUP_REMOVED lines=11> */
[C---:B------:R-:W-:Y:S01]  /*25a0*/  ISETP.GT.U32.AND P4, PT, R3.reuse, R42, PT ;  /* 0x0000002a0300720c */ /* 0x040fe20003f84070 */
[----:B------:R-:W-:Y:S01]  /*25b0*/  IMAD.MOV R126, RZ, RZ, -R9 ;  /* 0x000000ffff7e7224 */ /* 0x000fe200078e0a09 */
        /* <DEDUP_REMOVED lines=48> */
[----:B------:R-:W-:-:S03]  /*28c0*/  IMAD.HI.U32 R9, R5, R132, RZ ;  /* 0x0000008405097227 */ /* 0x000fc600078e00ff */
        /* <DEDUP_REMOVED lines=68> */
[----:B------:R-:W-:-:S02]  /*2d10*/  IMAD.MOV R9, RZ, RZ, -R9 ;  /* 0x000000ffff097224 */ /* 0x000fc400078e0a09 */
[----:B------:R-:W-:-:S04]  /*2d20*/  IMAD.HI.U32 R11, R5, R134, RZ ;  /* 0x00000086050b7227 */ /* 0x000fc800078e00ff */
[C---:B------:R-:W-:Y:S02]  /*2d30*/  IMAD R126, R3.reuse, R126, R128 ;  /* 0x0000007e037e7224 */ /* 0x040fe400078e0280 */
[C---:B------:R-:W-:Y:S02]  /*2d40*/  IMAD R128, R3.reuse, R13, R130 ;  /* 0x0000000d03807224 */ /* 0x040fe400078e0282 */
[C---:B------:R-:W-:Y:S01]  /*2d50*/  IMAD R130, R3.reuse, R9, R132 ;  /* 0x0000000903827224 */ /* 0x040fe200078e0284 */
[----:B------:R-:W-:Y:S01]  /*2d60*/  IABS R9, R19 ;  /* 0x0000001300097213 */ /* 0x000fe20000000000 */
[----:B------:R-:W-:Y:S02]  /*2d70*/  IMAD.MOV R11, RZ, RZ, -R11 ;  /* 0x000000ffff0b7224 */ /* 0x000fe400078e0a0b */
[--C-:B------:R-:W-:Y:S01]  /*2d80*/  @!P3 IMAD.IADD R102, R102, 0x1, -R3.reuse ;  /* 0x000000016666b824 */ /* 0x100fe200078e0a03 */
[C---:B------:R-:W-:Y:S01]  /*2d90*/  ISETP.GT.U32.AND P3, PT, R3.reuse, R116, PT ;  /* 0x000000740300720c */ /* 0x040fe20003f64070 */
[--C-:B------:R-:W-:Y:S01]  /*2da0*/  @!P1 IMAD.IADD R96, R96, 0x1, -R3.reuse ;  /* 0x0000000160609824 */ /* 0x100fe200078e0a03 */
[C---:B------:R-:W-:Y:S01]  /*2db0*/  ISETP.GT.U32.AND P1, PT, R3.reuse, R108, PT ;  /* 0x0000006c0300720c */ /* 0x040fe20003f24070 */
[----:B------:R-:W-:Y:S01]  /*2dc0*/  @!P4 IMAD.IADD R104, R104, 0x1, -R3 ;  /* 0x000000016868c824 */ /* 0x000fe200078e0a03 */
[C---:B------:R-:W-:Y:S01]  /*2dd0*/  ISETP.GT.U32.AND P4, PT, R3.reuse, R118, PT ;  /* 0x000000760300720c */ /* 0x040fe20003f84070 */
[----:B------:R-:W-:-:S02]  /*2de0*/  IMAD R132, R3, R11, R134 ;  /* 0x0000000b03847224 */ /* 0x000fc400078e0286 */
[----:B------:R-:W-:Y:S02]  /*2df0*/  IMAD.MOV.U32 R134, RZ, RZ, R9 ;  /* 0x000000ffff867224 */ /* 0x000fe400078e0009 */
[--C-:B------:R-:W-:Y:S01]  /*2e00*/  @!P0 IMAD.IADD R98, R98, 0x1, -R3.reuse ;  /* 0x0000000162628824 */ /* 0x100fe200078e0a03 */
[C---:B------:R-:W-:Y:S01]  /*2e10*/  ISETP.GT.U32.AND P0, PT, R3.reuse, R112, PT ;  /* 0x000000700300720c */ /* 0x040fe20003f04070 */
[--C-:B------:R-:W-:Y:S01]  /*2e20*/  @!P2 IMAD.IADD R100, R100, 0x1, -R3.reuse ;  /* 0x000000016464a824 */ /* 0x100fe200078e0a03 */
[C---:B------:R-:W-:Y:S01]  /*2e30*/  ISETP.GT.U32.AND P2, PT, R3.reuse, R114, PT ;  /* 0x000000720300720c */ /* 0x040fe20003f44070 */
[----:B------:R-:W-:Y:S01]  /*2e40*/  @!P5 IMAD.IADD R106, R106, 0x1, -R3 ;  /* 0x000000016a6ad824 */ /* 0x000fe200078e0a03 */
[----:B------:R-:W-:Y:S01]  /*2e50*/  ISETP.GT.U32.AND P5, PT, R3, R120, PT ;  /* 0x000000780300720c */ /* 0x000fe20003fa4070 */
[----:B------:R-:W-:-:S04]  /*2e60*/  IMAD.HI.U32 R5, R5, R134, RZ ;  /* 0x0000008605057227 */ /* 0x000fc800078e00ff */
[----:B------:R-:W-:Y:S02]  /*2e70*/  IMAD.MOV R5, RZ, RZ, -R5 ;  /* 0x000000ffff057224 */ /* 0x000fe400078e0a05 */
[--C-:B------:R-:W-:Y:S01]  /*2e80*/  @!P3 IMAD.IADD R116, R116, 0x1, -R3.reuse ;  /* 0x000000017474b824 */ /* 0x100fe200078e0a03 */
[C---:B------:R-:W-:Y:S01]  /*2e90*/  ISETP.GT.U32.AND P3, PT, R3.reuse, R130, PT ;  /* 0x000000820300720c */ /* 0x040fe20003f64070 */
[C---:B------:R-:W-:Y:S01]  /*2ea0*/  IMAD R134, R3.reuse, R5, R134 ;  /* 0x0000000503867224 */ /* 0x040fe200078e0286 */
[----:B------:R-:W-:Y:S01]  /*2eb0*/  SHF.R.S32.HI R5, RZ, 0x1f, R2 ;  /* 0x0000001fff057819 */ /* 0x000fe20000011402 */
[--C-:B------:R-:W-:Y:S01]  /*2ec0*/  @!P6 IMAD.IADD R90, R90, 0x1, -R3.reuse ;  /* 0x000000015a5ae824 */ /* 0x100fe200078e0a03 */
[C---:B------:R-:W-:Y:S01]  /*2ed0*/  ISETP.GT.U32.AND P6, PT, R3.reuse, R110, PT ;  /* 0x0000006e0300720c */ /* 0x040fe20003fc4070 */
[--C-:B------:R-:W-:Y:S01]  /*2ee0*/  @!P1 IMAD.IADD R108, R108, 0x1, -R3.reuse ;  /* 0x000000016c6c9824 */ /* 0x100fe200078e0a03 */
[C---:B------:R-:W-:Y:S01]  /*2ef0*/  ISETP.GT.U32.AND P1, PT, R3.reuse, R122, PT ;  /* 0x0000007a0300720c */ /* 0x040fe20003f24070 */
[----:B------:R-:W-:Y:S01]  /*2f00*/  @!P4 IMAD.IADD R118, R118, 0x1, -R3 ;  /* 0x000000017676c824 */ /* 0x000fe200078e0a03 */
[----:B------:R-:W-:Y:S01]  /*2f10*/  ISETP.GT.U32.AND P4, PT, R3, R132, PT ;  /* 0x000000840300720c */ /* 0x000fe20003f84070 */
[----:B------:R-:W-:Y:S01]  /*2f20*/  IMAD.HI.U32 R7, R7, R163, RZ ;  /* 0x000000a307077227 */ /* 0x000fe200078e00ff */
[----:B------:R-:W-:-:S03]  /*2f30*/  LEA.HI R2, R5, R2, RZ, 0x5 ;  /* 0x0000000205027211 */ /* 0x000fc600078f28ff */
[--C-:B------:R-:W-:Y:S01]  /*2f40*/  @!P0 IMAD.IADD R112, R112, 0x1, -R3.reuse ;  /* 0x0000000170708824 */ /* 0x100fe200078e0a03 */
[C---:B------:R-:W-:Y:S01]  /*2f50*/  ISETP.GT.U32.AND P0, PT, R3.reuse, R126, PT ;  /* 0x0000007e0300720c */ /* 0x040fe20003f04070 */
[--C-:B------:R-:W-:Y:S01]  /*2f60*/  @!P2 IMAD.IADD R114, R114, 0x1, -R3.reuse ;  /* 0x000000017272a824 */ /* 0x100fe200078e0a03 */
[C---:B------:R-:W-:Y:S01]  /*2f70*/  ISETP.GT.U32.AND P2, PT, R3.reuse, R128, PT ;  /* 0x000000800300720c */ /* 0x040fe20003f44070 */
[----:B------:R-:W-:Y:S01]  /*2f80*/  @!P5 IMAD.IADD R120, R120, 0x1, -R3 ;  /* 0x000000017878d824 */ /* 0x000fe200078e0a03 */
[C---:B------:R-:W-:Y:S01]  /*2f90*/  ISETP.GT.U32.AND P5, PT, R3.reuse, R134, PT ;  /* 0x000000860300720c */ /* 0x040fe20003fa4070 */
[----:B------:R-:W-:Y:S01]  /*2fa0*/  IMAD.MOV R7, RZ, RZ, -R7 ;  /* 0x000000ffff077224 */ /* 0x000fe200078e0a07 */
[----:B------:R-:W-:Y:S01]  /*2fb0*/  SHF.R.S32.HI R2, RZ, 0x5, R2 ;  /* 0x00000005ff027819 */ /* 0x000fe20000011402 */
[----:B------:R-:W-:Y:S01]  /*2fc0*/  @!P3 IMAD.IADD R130, R130, 0x1, -R3 ;  /* 0x000000018282b824 */ /* 0x000fe200078e0a03 */
[----:B------:R-:W-:Y:S01]  /*2fd0*/  ISETP.GT.U32.AND P3, PT, R3, R118, PT ;  /* 0x000000760300720c */ /* 0x000fe20003f64070 */
[----:B------:R-:W-:-:S02]  /*2fe0*/  IMAD R163, R4, R7, R163 ;  /* 0x0000000704a37224 */ /* 0x000fc400078e02a3 */
[--C-:B------:R-:W-:Y:S01]  /*2ff0*/  @!P6 IMAD.IADD R110, R110, 0x1, -R3.reuse ;  /* 0x000000016e6ee824 */ /* 0x100fe200078e0a03 */
[C---:B------:R-:W-:Y:S01]  /*3000*/  ISETP.GT.U32.AND P6, PT, R3.reuse, R124, PT ;  /* 0x0000007c0300720c */ /* 0x040fe20003fc4070 */
[--C-:B------:R-:W-:Y:S01]  /*3010*/  @!P1 IMAD.IADD R122, R122, 0x1, -R3.reuse ;  /* 0x000000017a7a9824 */ /* 0x100fe200078e0a03 */
[----:B------:R-:W-:Y:S01]  /*3020*/  ISETP.GT.U32.AND P1, PT, R4, R163, PT ;  /* 0x000000a30400720c */ /* 0x000fe20003f24070 */
        /* <DEDUP_REMOVED lines=21> */
[--C-:B------:R-:W-:Y:S01]  /*3180*/  @!P3 IMAD.IADD R130, R130, 0x1, -R3.reuse ;  /* 0x000000018282b824 */ /* 0x100fe200078e0a03 */
[----:B------:R-:W-:Y:S01]  /*3190*/  ISETP.GT.U32.AND P5, PT, R4, R163, PT ;  /* 0x000000a30400720c */ /* 0x000fe20003fa4070 */
[----:B------:R-:W-:Y:S01]  /*31a0*/  @!P6 IMAD.IADD R112, R112, 0x1, -R3 ;  /* 0x000000017070e824 */ /* 0x000fe200078e0a03 */
[----:B------:R-:W-:-:S02]  /*31b0*/  ISETP.GE.AND P3, PT, R177, RZ, PT ;  /* 0x000000ffb100720c */ /* 0x000fc40003f66270 */
[----:B------:R-:W-:Y:S01]  /*31c0*/  ISETP.GT.U32.AND P6, PT, R3, R134, PT ;  /* 0x000000860300720c */ /* 0x000fe20003fc4070 */
[--C-:B------:R-:W-:Y:S01]  /*31d0*/  @!P4 IMAD.IADD R132, R132, 0x1, -R3.reuse ;  /* 0x000000018484c824 */ /* 0x100fe200078e0a03 */
[----:B------:R-:W-:Y:S01]  /*31e0*/  ISETP.GE.AND P4, PT, R178, RZ, PT ;  /* 0x000000ffb200720c */ /* 0x000fe20003f86270 */
[--C-:B------:R-:W-:Y:S01]  /*31f0*/  @!P1 IMAD.IADD R124, R124, 0x1, -R3.reuse ;  /* 0x000000017c7c9824 */ /* 0x100fe200078e0a03 */
[----:B------:R-:W-:Y:S01]  /*3200*/  ISETP.GE.AND P1, PT, R182, RZ, PT ;  /* 0x000000ffb600720c */ /* 0x000fe20003f26270 */
[--C-:B------:R-:W-:Y:S01]  /*3210*/  @!P0 IMAD.IADD R126, R126, 0x1, -R3.reuse ;  /* 0x000000017e7e8824 */ /* 0x100fe200078e0a03 */
[----:B------:R-:W-:Y:S01]  /*3220*/  ISETP.GE.AND P0, PT, R181, RZ, PT ;  /* 0x000000ffb500720c */ /* 0x000fe20003f06270 */
[--C-:B------:R-:W-:Y:S01]  /*3230*/  @!P2 IMAD.IADD R128, R128, 0x1, -R3.reuse ;  /* 0x000000018080a824 */ /* 0x100fe200078e0a03 */
[----:B------:R-:W-:Y:S01]  /*3240*/  ISETP.GE.AND P2, PT, R180, RZ, PT ;  /* 0x000000ffb400720c */ /* 0x000fe20003f46270 */
[----:B------:R-:W-:Y:S01]  /*3250*/  @!P5 IMAD.IADD R163, R163, 0x1, -R4 ;  /* 0x00000001a3a3d824 */ /* 0x000fe200078e0a04 */
[----:B------:R-:W-:Y:S01]  /*3260*/  ISETP.GE.AND P5, PT, R179, RZ, PT ;  /* 0x000000ffb300720c */ /* 0x000fe20003fa6270 */
[----:B------:R-:W-:Y:S01]  /*3270*/  @!P3 IMAD.MOV R16, RZ, RZ, -R16 ;  /* 0x000000ffff10b224 */ /* 0x000fe200078e0a10 */
[----:B------:R-:W-:Y:S01]  /*3280*/  ISETP.GE.AND P3, PT, R171, RZ, PT ;  /* 0x000000ffab00720c */ /* 0x000fe20003f66270 */
[----:B------:R-:W-:Y:S01]  /*3290*/  @!P6 IMAD.IADD R134, R134, 0x1, -R3 ;  /* 0x000000018686e824 */ /* 0x000fe200078e0a03 */
[----:B------:R-:W-:Y:S01]  /*32a0*/  ISETP.NE.AND P6, PT, R94, RZ, PT ;  /* 0x000000ff5e00720c */ /* 0x000fe20003fc5270 */
[----:B------:R-:W-:Y:S01]  /*32b0*/  @!P4 IMAD.MOV R14, RZ, RZ, -R14 ;  /* 0x000000ffff0ec224 */ /* 0x000fe200078e0a0e */
[----:B------:R-:W-:Y:S01]  /*32c0*/  ISETP.GE.AND P4, PT, R172, RZ, PT ;  /* 0x000000ffac00720c */ /* 0x000fe20003f86270 */
        /* <DEDUP_REMOVED lines=9> */
[----:B------:R-:W-:-:S03]  /*3360*/  ISETP.GE.AND P3, PT, R164, RZ, PT ;  /* 0x000000ffa400720c */ /* 0x000fc60003f66270 */
        /* <DEDUP_REMOVED lines=95> */
[----:B------:R-:W-:-:S02]  /*3960*/  ISETP.NE.AND P3, PT, R95, RZ, PT ;  /* 0x000000ff5f00720c */ /* 0x000fc40003f65270 */
[----:B------:R-:W-:Y:S01]  /*3970*/  LOP3.LUT R95, RZ, R95, RZ, 0x33, !PT ;  /* 0x0000005fff5f7212 */ /* 0x000fe200078e33ff */
        /* <DEDUP_REMOVED lines=9> */
[----:B------:R-:W-:-:S02]  /*3a10*/  ISETP.GE.AND P5, PT, R0, RZ, PT ;  /* 0x000000ff0000720c */ /* 0x000fc40003fa6270 */
[C---:B------:R-:W-:Y:S02]  /*3a20*/  SEL R6, R95.reuse, R6, !P3 ;  /* 0x000000065f067207 */ /* 0x040fe40005800000 */
[C---:B------:R-:W-:Y:S01]  /*3a30*/  SEL R10, R95.reuse, R10, !P3 ;  /* 0x0000000a5f0a7207 */ /* 0x040fe20005800000 */
[----:B------:R-:W-:Y:S01]  /*3a40*/  @!P4 IMAD.MOV R163, RZ, RZ, -R163 ;  /* 0x000000ffffa3c224 */ /* 0x000fe200078e0aa3 */
[C---:B------:R-:W-:Y:S01]  /*3a50*/  SEL R20, R95.reuse, R20, !P3 ;  /* 0x000000145f147207 */ /* 0x040fe20005800000 */
[----:B------:R-:W-:Y:S01]  /*3a60*/  IMAD R6, R6, UR4, RZ ;  /* 0x0000000406067c24 */ /* 0x000fe2000f8e02ff */
[C---:B------:R-:W-:Y:S01]  /*3a70*/  SEL R8, R95.reuse, R8, !P3 ;  /* 0x000000085f087207 */ /* 0x040fe20005800000 */
[----:B------:R-:W-:Y:S01]  /*3a80*/  IMAD R10, R10, UR4, RZ ;  /* 0x000000040a0a7c24 */ /* 0x000fe2000f8e02ff */
[C---:B------:R-:W-:Y:S01]  /*3a90*/  SEL R14, R95.reuse, R14, !P3 ;  /* 0x0000000e5f0e7207 */ /* 0x040fe20005800000 */
[----:B------:R-:W-:Y:S01]  /*3aa0*/  IMAD R20, R20, UR4, RZ ;  /* 0x0000000414147c24 */ /* 0x000fe2000f8e02ff */
[C---:B------:R-:W-:Y:S01]  /*3ab0*/  SEL R24, R95.reuse, R24, !P3 ;  /* 0x000000185f187207 */ /* 0x040fe20005800000 */
[----:B------:R-:W-:Y:S01]  /*3ac0*/  IMAD R8, R8, UR4, RZ ;  /* 0x0000000408087c24 */ /* 0x000fe2000f8e02ff */
[C---:B------:R-:W-:Y:S01]  /*3ad0*/  SEL R12, R95.reuse, R12, !P3 ;  /* 0x0000000c5f0c7207 */ /* 0x040fe20005800000 */
[----:B------:R-:W-:Y:S01]  /*3ae0*/  @!P1 IMAD.MOV R130, RZ, RZ, -R130 ;  /* 0x000000ffff829224 */ /* 0x000fe200078e0a82 */
[C---:B------:R-:W-:Y:S01]  /*3af0*/  SEL R36, R95.reuse, R36, !P3 ;  /* 0x000000245f247207 */ /* 0x040fe20005800000 */
[----:B------:R-:W-:Y:S01]  /*3b00*/  @!P0 IMAD.MOV R132, RZ, RZ, -R132 ;  /* 0x000000ffff848224 */ /* 0x000fe200078e0a84 */
[----:B------:R-:W-:Y:S01]  /*3b10*/  SHF.R.S32.HI R9, RZ, 0x1f, R6 ;  /* 0x0000001fff097819 */ /* 0x000fe20000011406 */
[----:B------:R-:W-:Y:S01]  /*3b20*/  @!P2 IMAD.MOV R134, RZ, RZ, -R134 ;  /* 0x000000ffff86a224 */ /* 0x000fe200078e0a86 */
[----:B0-----:R-:W-:Y:S01]  /*3b30*/  IADD3 R164, P4, R6, UR12, RZ ;  /* 0x0000000c06a47c10 */ /* 0x001fe2000ff9e0ff */
[----:B------:R-:W-:Y:S01]  /*3b40*/  @!P5 IMAD.MOV R136, RZ, RZ, -R136 ;  /* 0x000000ffff88d224 */ /* 0x000fe200078e0a88 */
[C---:B------:R-:W-:Y:S01]  /*3b50*/  SEL R22, R95.reuse, R22, !P3 ;  /* 0x000000165f167207 */ /* 0x040fe20005800000 */
[----:B------:R-:W-:Y:S01]  /*3b60*/  IMAD R14, R14, UR4, RZ ;  /* 0x000000040e0e7c24 */ /* 0x000fe2000f8e02ff */
[----:B------:R-:W-:Y:S01]  /*3b70*/  SEL R16, R95, R16, !P3 ;  /* 0x000000105f107207 */ /* 0x000fe20005800000 */
[----:B------:R-:W-:Y:S01]  /*3b80*/  IMAD R24, R24, UR4, RZ ;  /* 0x0000000418187c24 */ /* 0x000fe2000f8e02ff */
[----:B------:R-:W-:Y:S01]  /*3b90*/  SHF.R.S32.HI R13, RZ, 0x1f, R10 ;  /* 0x0000001fff0d7819 */ /* 0x000fe2000001140a */
[----:B------:R-:W-:Y:S01]  /*3ba0*/  IMAD R12, R12, UR4, RZ ;  /* 0x000000040c0c7c24 */ /* 0x000fe2000f8e02ff */
[----:B------:R-:W-:Y:S01]  /*3bb0*/  IADD3 R4, P5, R10, UR12, RZ ;  /* 0x0000000c0a047c10 */ /* 0x000fe2000ffbe0ff */
[----:B------:R-:W-:Y:S01]  /*3bc0*/  IMAD R59, R36, UR4, RZ ;  /* 0x00000004243b7c24 */ /* 0x000fe2000f8e02ff */
[----:B------:R-:W-:Y:S01]  /*3bd0*/  IADD3.X R9, R9, UR13, RZ, P4, !PT ;  /* 0x0000000d09097c10 */ /* 0x000fe2000a7fe4ff */
[----:B------:R-:W-:Y:S01]  /*3be0*/  IMAD R22, R22, UR4, RZ ;  /* 0x0000000416167c24 */ /* 0x000fe2000f8e02ff */
[C---:B------:R-:W-:Y:S01]  /*3bf0*/  SEL R26, R95.reuse, R26, !P3 ;  /* 0x0000001a5f1a7207 */ /* 0x040fe20005800000 */
[----:B------:R-:W-:Y:S01]  /*3c00*/  IMAD R16, R16, UR4, RZ ;  /* 0x0000000410107c24 */ /* 0x000fe2000f8e02ff */
[----:B------:R-:W-:-:S02]  /*3c10*/  SEL R50, R95, R50, !P3 ;  /* 0x000000325f327207 */ /* 0x000fc40005800000 */
[----:B------:R-:W-:Y:S01]  /*3c20*/  @!P6 LOP3.LUT R163, RZ, R94, RZ, 0x33, !PT ;  /* 0x0000005effa3e212 */ /* 0x000fe200078e33ff */
[----:B------:R-:W-:Y:S01]  /*3c30*/  IMAD R26, R26, UR4, RZ ;  /* 0x000000041a1a7c24 */ /* 0x000fe2000f8e02ff */
[----:B------:R-:W-:Y:S01]  /*3c40*/  SHF.R.S32.HI R23, RZ, 0x1f, R20 ;  /* 0x0000001fff177819 */ /* 0x000fe20000011414 */
[----:B------:R-:W-:Y:S01]  /*3c50*/  IMAD R65, R50, UR4, RZ ;  /* 0x0000000432417c24 */ /* 0x000fe2000f8e02ff */
[----:B------:R-:W-:Y:S01]  /*3c60*/  IADD3 R10, P4, R20, UR12, RZ ;  /* 0x0000000c140a7c10 */ /* 0x000fe2000ff9e0ff */
[----:B------:R-:W-:Y:S01]  /*3c70*/  IMAD R163, R163, UR5, RZ ;  /* 0x00000005a3a37c24 */ /* 0x000fe2000f8e02ff */
[C---:B------:R-:W-:Y:S02]  /*3c80*/  SEL R38, R95.reuse, R38, !P3 ;  /* 0x000000265f267207 */ /* 0x040fe40005800000 */
[----:B------:R-:W-:Y:S02]  /*3c90*/  SHF.R.S32.HI R11, RZ, 0x1f, R8 ;  /* 0x0000001fff0b7819 */ /* 0x000fe40000011408 */
[----:B------:R-:W-:Y:S01]  /*3ca0*/  IADD3 R3, P6, R8, UR12, RZ ;  /* 0x0000000c08037c10 */ /* 0x000fe2000ffde0ff */
[----:B------:R-:W-:Y:S01]  /*3cb0*/  IMAD R61, R38, UR4, RZ ;  /* 0x00000004263d7c24 */ /* 0x000fe2000f8e02ff */
[----:B------:R-:W-:-:S02]  /*3cc0*/  SEL R18, R95, R18, !P3 ;  /* 0x000000125f127207 */ /* 0x000fc40005800000 */
[C---:B------:R-:W-:Y:S02]  /*3cd0*/  SEL R30, R95.reuse, R30, !P3 ;  /* 0x0000001e5f1e7207 */ /* 0x040fe40005800000 */
        /* <DEDUP_REMOVED lines=8> */
[----:B------:R-:W-:-:S02]  /*3d60*/  SEL R44, R95, R44, !P3 ;  /* 0x0000002c5f2c7207 */ /* 0x000fc40005800000 */
[C---:B------:R-:W-:Y:S02]  /*3d70*/  SEL R46, R95.reuse, R46, !P3 ;  /* 0x0000002e5f2e7207 */ /* 0x040fe40005800000 */
[C---:B------:R-:W-:Y:S02]  /*3d80*/  SEL R48, R95.reuse, R48, !P3 ;  /* 0x000000305f307207 */ /* 0x040fe40005800000 */
[C---:B------:R-:W-:Y:S01]  /*3d90*/  SEL R52, R95.reuse, R52, !P3 ;  /* 0x000000345f347207 */ /* 0x040fe20005800000 */
[----:B------:R-:W-:Y:S01]  /*3da0*/  IMAD R63, R46, UR4, RZ ;  /* 0x000000042e3f7c24 */ /* 0x000fe2000f8e02ff */
        /* <DEDUP_REMOVED lines=13> */
[----:B------:R-:W-:Y:S01]  /*3e80*/  SEL R171, R95, R68, !P3 ;  /* 0x000000445fab7207 */ /* 0x000fe20005800000 */
        /* <DEDUP_REMOVED lines=79> */
[----:B------:R-:W-:Y:S01]  /*4380*/  SHF.R.S32.HI R15, RZ, 0x1f, R12 ;  /* 0x0000001fff0f7819 */ /* 0x000fe2000001140c */
[----:B------:R-:W-:Y:S01]  /*4390*/  ULDC UR4, c[0x0][0x23c] ;  /* 0x00008f0000047ab9 */ /* 0x000fe20000000800 */
[----:B------:R-:W-:-:S02]  /*43a0*/  IADD3 R5, P3, R12, UR12, RZ ;  /* 0x0000000c0c057c10 */ /* 0x000fc4000ff7e0ff */
[----:B------:R-:W-:Y:S02]  /*43b0*/  CS2R R104, SRZ ;  /* 0x0000000000687805 */ /* 0x000fe4000001ff00 */
[----:B------:R-:W-:Y:S02]  /*43c0*/  IADD3.X R11, R11, UR13, RZ, P6, !PT ;  /* 0x0000000d0b0b7c10 */ /* 0x000fe4000b7fe4ff */
[----:B------:R-:W-:Y:S02]  /*43d0*/  CS2R R106, SRZ ;  /* 0x00000000006a7805 */ /* 0x000fe4000001ff00 */
[----:B------:R-:W-:Y:S02]  /*43e0*/  SHF.R.S32.HI R125, RZ, 0x1f, R59 ;  /* 0x0000001fff7d7819 */ /* 0x000fe4000001143b */
[----:B------:R-:W-:Y:S02]  /*43f0*/  CS2R R100, SRZ ;  /* 0x0000000000647805 */ /* 0x000fe4000001ff00 */
[----:B------:R-:W-:-:S02]  /*4400*/  IADD3 R24, P4, R59, UR12, RZ ;  /* 0x0000000c3b187c10 */ /* 0x000fc4000ff9e0ff */
[----:B------:R-:W-:Y:S02]  /*4410*/  CS2R R102, SRZ ;  /* 0x0000000000667805 */ /* 0x000fe4000001ff00 */
[----:B------:R-:W-:Y:S02]  /*4420*/  SHF.R.S32.HI R25, RZ, 0x1f, R22 ;  /* 0x0000001fff197819 */ /* 0x000fe40000011416 */
[----:B------:R-:W-:Y:S02]  /*4430*/  CS2R R96, SRZ ;  /* 0x0000000000607805 */ /* 0x000fe4000001ff00 */
[----:B------:R-:W-:Y:S02]  /*4440*/  IADD3 R12, P6, R22, UR12, RZ ;  /* 0x0000000c160c7c10 */ /* 0x000fe4000ffde0ff */
[----:B------:R-:W-:Y:S02]  /*4450*/  CS2R R98, SRZ ;  /* 0x0000000000627805 */ /* 0x000fe4000001ff00 */
[----:B------:R-:W-:-:S02]  /*4460*/  SHF.R.S32.HI R19, RZ, 0x1f, R16 ;  /* 0x0000001fff137819 */ /* 0x000fc40000011410 */
[----:B------:R-:W-:Y:S02]  /*4470*/  CS2R R92, SRZ ;  /* 0x00000000005c7805 */ /* 0x000fe4000001ff00 */
[----:B------:R-:W-:Y:S02]  /*4480*/  IADD3 R7, P1, R16, UR12, RZ ;  /* 0x0000000c10077c10 */ /* 0x000fe4000ff3e0ff */
[----:B------:R-:W-:Y:S02]  /*4490*/  CS2R R94, SRZ ;  /* 0x00000000005e7805 */ /* 0x000fe4000001ff00 */
[----:B------:R-:W-:Y:S02]  /*44a0*/  IADD3.X R15, R15, UR13, RZ, P3, !PT ;  /* 0x0000000d0f0f7c10 */ /* 0x000fe40009ffe4ff */
[----:B------:R-:W-:Y:S02]  /*44b0*/  CS2R R88, SRZ ;  /* 0x0000000000587805 */ /* 0x000fe4000001ff00 */
[----:B------:R-:W-:-:S02]  /*44c0*/  IADD3.X R125, R125, UR13, RZ, P4, !PT ;  /* 0x0000000d7d7d7c10 */ /* 0x000fc4000a7fe4ff */
[----:B------:R-:W-:Y:S02]  /*44d0*/  CS2R R90, SRZ ;  /* 0x00000000005a7805 */ /* 0x000fe4000001ff00 */
[----:B------:R-:W-:Y:S02]  /*44e0*/  SHF.R.S32.HI R109, RZ, 0x1f, R26 ;  /* 0x0000001fff6d7819 */ /* 0x000fe4000001141a */
[----:B------:R-:W-:Y:S02]  /*44f0*/  CS2R R84, SRZ ;  /* 0x0000000000547805 */ /* 0x000fe4000001ff00 */
[----:B------:R-:W-:Y:S02]  /*4500*/  IADD3 R16, P3, R26, UR12, RZ ;  /* 0x0000000c1a107c10 */ /* 0x000fe4000ff7e0ff */
[----:B------:R-:W-:Y:S02]  /*4510*/  CS2R R86, SRZ ;  /* 0x0000000000567805 */ /* 0x000fe4000001ff00 */
[----:B------:R-:W-:-:S02]  /*4520*/  IADD3.X R25, R25, UR13, RZ, P6, !PT ;  /* 0x0000000d19197c10 */ /* 0x000fc4000b7fe4ff */
        /* <DEDUP_REMOVED lines=9> */
[----:B------:R-:W-:Y:S02]  /*45c0*/  SHF.R.S32.HI R166, RZ, 0x1f, R167 ;  /* 0x0000001fffa67819 */ /* 0x000fe400000114a7 */
[----:B------:R-:W-:Y:S02]  /*45d0*/  CS2R R74, SRZ ;  /* 0x00000000004a7805 */ /* 0x000fe4000001ff00 */
[----:B------:R-:W-:-:S02]  /*45e0*/  IADD3.X R139, R139, UR13, RZ, P4, !PT ;  /* 0x0000000d8b8b7c10 */ /* 0x000fc4000a7fe4ff */
[----:B------:R-:W-:Y:S02]  /*45f0*/  CS2R R68, SRZ ;  /* 0x0000000000447805 */ /* 0x000fe4000001ff00 */
[----:B------:R-:W-:Y:S02]  /*4600*/  IADD3.X R127, R127, UR13, RZ, P6, !PT ;  /* 0x0000000d7f7f7c10 */ /* 0x000fe4000b7fe4ff */
[----:B------:R-:W-:Y:S02]  /*4610*/  CS2R R70, SRZ ;  /* 0x0000000000467805 */ /* 0x000fe4000001ff00 */
[----:B------:R-:W-:Y:S02]  /*4620*/  IADD3 R167, P4, R167, UR12, RZ ;  /* 0x0000000ca7a77c10 */ /* 0x000fe4000ff9e0ff */
[----:B------:R-:W-:Y:S02]  /*4630*/  CS2R R66, SRZ ;  /* 0x0000000000427805 */ /* 0x000fe4000001ff00 */
[----:B------:R-:W-:Y:S01]  /*4640*/  SHF.R.S32.HI R129, RZ, 0x1f, R108 ;  /* 0x0000001fff817819 */ /* 0x000fe2000001146c */
[----:B------:R-:W-:Y:S01]  /*4650*/  IMAD R165, R165, UR4, RZ ;  /* 0x00000004a5a57c24 */ /* 0x000fe2000f8e02ff */
[----:B------:R-:W-:Y:S01]  /*4660*/  IADD3.X R27, R27, UR13, RZ, P5, !PT ;  /* 0x0000000d1b1b7c10 */ /* 0x000fe2000affe4ff */
[----:B------:R-:W-:Y:S01]  /*4670*/  USHF.L.U32 UR4, UR4, 0x5, URZ ;  /* 0x0000000504047899 */ /* 0x000fe2000800063f */
[----:B------:R-:W-:-:S02]  /*4680*/  SHF.R.S32.HI R140, RZ, 0x1f, R52 ;  /* 0x0000001fff8c7819 */ /* 0x000fc40000011434 */
[----:B------:R-:W-:Y:S02]  /*4690*/  IADD3 R128, P6, R52, UR12, RZ ;  /* 0x0000000c34807c10 */ /* 0x000fe4000ffde0ff */
[----:B------:R-:W-:Y:S02]  /*46a0*/  IADD3 R108, P5, R108, UR12, RZ ;  /* 0x0000000c6c6c7c10 */ /* 0x000fe4000ffbe0ff */
[----:B------:R-:W-:Y:S02]  /*46b0*/  SHF.R.S32.HI R180, RZ, 0x1f, R181 ;  /* 0x0000001fffb47819 */ /* 0x000fe400000114b5 */
[----:B------:R-:W-:Y:S02]  /*46c0*/  IADD3.X R166, R166, UR13, RZ, P4, !PT ;  /* 0x0000000da6a67c10 */ /* 0x000fe4000a7fe4ff */
[----:B------:R-:W-:Y:S02]  /*46d0*/  SHF.R.S32.HI R168, RZ, 0x1f, R169 ;  /* 0x0000001fffa87819 */ /* 0x000fe400000114a9 */
[----:B------:R-:W-:-:S02]  /*46e0*/  IADD3.X R140, R140, UR13, RZ, P6, !PT ;  /* 0x0000000d8c8c7c10 */ /* 0x000fc4000b7fe4ff */
[----:B------:R-:W-:Y:S02]  /*46f0*/  IADD3 R181, P4, R181, UR12, RZ ;  /* 0x0000000cb5b57c10 */ /* 0x000fe4000ff9e0ff */
[----:B------:R-:W-:Y:S02]  /*4700*/  IADD3.X R129, R129, UR13, RZ, P5, !PT ;  /* 0x0000000d81817c10 */ /* 0x000fe4000affe4ff */
[----:B------:R-:W-:Y:S02]  /*4710*/  IADD3 R169, P6, R169, UR12, RZ ;  /* 0x0000000ca9a97c10 */ /* 0x000fe4000ffde0ff */
[----:B------:R-:W-:Y:S02]  /*4720*/  IADD3.X R109, R109, UR13, RZ, P3, !PT ;  /* 0x0000000d6d6d7c10 */ /* 0x000fe40009ffe4ff */
[----:B------:R-:W-:Y:S02]  /*4730*/  SHF.R.S32.HI R141, RZ, 0x1f, R54 ;  /* 0x0000001fff8d7819 */ /* 0x000fe40000011436 */
[----:B------:R-:W-:-:S02]  /*4740*/  IADD3 R130, P5, R54, UR12, RZ ;  /* 0x0000000c36827c10 */ /* 0x000fc4000ffbe0ff */
[----:B------:R-:W-:Y:S02]  /*4750*/  SHF.R.S32.HI R21, RZ, 0x1f, R18 ;  /* 0x0000001fff157819 */ /* 0x000fe40000011412 */
[----:B------:R-:W-:Y:S02]  /*4760*/  IADD3 R8, P0, R18, UR12, RZ ;  /* 0x0000000c12087c10 */ /* 0x000fe4000ff1e0ff */
[----:B------:R-:W-:Y:S02]  /*4770*/  IADD3.X R17, R17, UR13, RZ, P2, !PT ;  /* 0x0000000d11117c10 */ /* 0x000fe400097fe4ff */
[----:B------:R-:W-:Y:S02]  /*4780*/  SHF.R.S32.HI R131, RZ, 0x1f, R62 ;  /* 0x0000001fff837819 */ /* 0x000fe4000001143e */
[----:B------:R-:W-:Y:S02]  /*4790*/  IADD3 R110, P3, R62, UR12, RZ ;  /* 0x0000000c3e6e7c10 */ /* 0x000fe4000ff7e0ff */
[----:B------:R-:W-:-:S02]  /*47a0*/  SHF.R.S32.HI R111, RZ, 0x1f, R53 ;  /* 0x0000001fff6f7819 */ /* 0x000fc40000011435 */
[----:B------:R-:W-:Y:S02]  /*47b0*/  IADD3 R18, P2, R53, UR12, RZ ;  /* 0x0000000c35127c10 */ /* 0x000fe4000ff5e0ff */
[----:B------:R-:W-:Y:S02]  /*47c0*/  SHF.R.S32.HI R200, RZ, 0x1f, R201 ;  /* 0x0000001fffc87819 */ /* 0x000fe400000114c9 */
[----:B------:R-:W-:Y:S02]  /*47d0*/  IADD3.X R180, R180, UR13, RZ, P4, !PT ;  /* 0x0000000db4b47c10 */ /* 0x000fe4000a7fe4ff */
[----:B------:R-:W-:Y:S02]  /*47e0*/  SHF.R.S32.HI R182, RZ, 0x1f, R183 ;  /* 0x0000001fffb67819 */ /* 0x000fe400000114b7 */
[----:B------:R-:W-:Y:S02]  /*47f0*/  IADD3.X R168, R168, UR13, RZ, P6, !PT ;  /* 0x0000000da8a87c10 */ /* 0x000fe4000b7fe4ff */
[----:B------:R-:W-:-:S02]  /*4800*/  IADD3 R201, P4, R201, UR12, RZ ;  /* 0x0000000cc9c97c10 */ /* 0x000fc4000ff9e0ff */
[----:B------:R-:W-:Y:S02]  /*4810*/  SHF.R.S32.HI R170, RZ, 0x1f, R171 ;  /* 0x0000001fffaa7819 */ /* 0x000fe400000114ab */
[----:B------:R-:W-:Y:S02]  /*4820*/  IADD3.X R141, R141, UR13, RZ, P5, !PT ;  /* 0x0000000d8d8d7c10 */ /* 0x000fe4000affe4ff */
[----:B------:R-:W-:Y:S02]  /*4830*/  IADD3 R183, P6, R183, UR12, RZ ;  /* 0x0000000cb7b77c10 */ /* 0x000fe4000ffde0ff */
[----:B------:R-:W-:Y:S02]  /*4840*/  IADD3.X R131, R131, UR13, RZ, P3, !PT ;  /* 0x0000000d83837c10 */ /* 0x000fe40009ffe4ff */
[----:B------:R-:W-:Y:S02]  /*4850*/  IADD3 R171, P5, R171, UR12, RZ ;  /* 0x0000000cabab7c10 */ /* 0x000fe4000ffbe0ff */
[----:B------:R-:W-:-:S02]  /*4860*/  SHF.R.S32.HI R133, RZ, 0x1f, R116 ;  /* 0x0000001fff857819 */ /* 0x000fc40000011474 */
[----:B------:R-:W-:Y:S02]  /*4870*/  IADD3.X R111, R111, UR13, RZ, P2, !PT ;  /* 0x0000000d6f6f7c10 */ /* 0x000fe400097fe4ff */
[----:B------:R-:W-:Y:S02]  /*4880*/  SHF.R.S32.HI R142, RZ, 0x1f, R56 ;  /* 0x0000001fff8e7819 */ /* 0x000fe40000011438 */
[----:B------:R-:W-:Y:S02]  /*4890*/  IADD3 R132, P3, R56, UR12, RZ ;  /* 0x0000000c38847c10 */ /* 0x000fe4000ff7e0ff */
[----:B------:R-:W-:Y:S02]  /*48a0*/  IADD3.X R19, R19, UR13, RZ, P1, !PT ;  /* 0x0000000d13137c10 */ /* 0x000fe40008ffe4ff */
[----:B------:R-:W-:Y:S02]  /*48b0*/  IADD3 R116, P2, R116, UR12, RZ ;  /* 0x0000000c74747c10 */ /* 0x000fe4000ff5e0ff */
[----:B------:R-:W-:-:S02]  /*48c0*/  IADD3.X R200, R200, UR13, RZ, P4, !PT ;  /* 0x0000000dc8c87c10 */ /* 0x000fc4000a7fe4ff */
[----:B------:R-:W-:Y:S02]  /*48d0*/  SHF.R.S32.HI R117, RZ, 0x1f, R55 ;  /* 0x0000001fff757819 */ /* 0x000fe40000011437 */
[----:B------:R-:W-:Y:S02]  /*48e0*/  IADD3 R20, P1, R55, UR12, RZ ;  /* 0x0000000c37147c10 */ /* 0x000fe4000ff3e0ff */
[----:B------:R-:W-:Y:S02]  /*48f0*/  CS2R R54, SRZ ;  /* 0x0000000000367805 */ /* 0x000fe4000001ff00 */
[----:B------:R-:W-:Y:S02]  /*4900*/  SHF.R.S32.HI R205, RZ, 0x1f, R221 ;  /* 0x0000001fffcd7819 */ /* 0x000fe400000114dd */
[----:B------:R-:W-:Y:S02]  /*4910*/  IADD3.X R182, R182, UR13, RZ, P6, !PT ;  /* 0x0000000db6b67c10 */ /* 0x000fe4000b7fe4ff */
[----:B------:R-:W-:-:S02]  /*4920*/  IADD3 R52, P4, R51, UR12, RZ ;  /* 0x0000000c33347c10 */ /* 0x000fc4000ff9e0ff */
[----:B------:R-:W-:Y:S02]  /*4930*/  SHF.R.S32.HI R184, RZ, 0x1f, R185 ;  /* 0x0000001fffb87819 */ /* 0x000fe400000114b9 */
[----:B------:R-:W-:Y:S01]  /*4940*/  IADD3.X R170, R170, UR13, RZ, P5, !PT ;  /* 0x0000000daaaa7c10 */ /* 0x000fe2000affe4ff */
[----:B------:R0:W-:Y:S01]  /*4950*/  STL [R1], R52 ;  /* 0x0000003401007387 */ /* 0x0001e20000100800 */
[----:B------:R-:W-:Y:S02]  /*4960*/  IADD3 R221, P6, R221, UR12, RZ ;  /* 0x0000000cdddd7c10 */ /* 0x000fe4000ffde0ff */
[----:B------:R-:W-:Y:S02]  /*4970*/  SHF.R.S32.HI R172, RZ, 0x1f, R173 ;  /* 0x0000001fffac7819 */ /* 0x000fe400000114ad */
[----:B------:R-:W-:Y:S02]  /*4980*/  IADD3.X R142, R142, UR13, RZ, P3, !PT ;  /* 0x0000000d8e8e7c10 */ /* 0x000fe40009ffe4ff */
[----:B------:R-:W-:-:S02]  /*4990*/  IADD3 R185, P5, R185, UR12, RZ ;  /* 0x0000000cb9b97c10 */ /* 0x000fc4000ffbe0ff */
[----:B------:R-:W-:Y:S02]  /*49a0*/  IADD3.X R133, R133, UR13, RZ, P2, !PT ;  /* 0x0000000d85857c10 */ /* 0x000fe400097fe4ff */
[----:B------:R-:W-:Y:S02]  /*49b0*/  IADD3 R173, P3, R173, UR12, RZ ;  /* 0x0000000cadad7c10 */ /* 0x000fe4000ff7e0ff */
[----:B------:R-:W-:Y:S02]  /*49c0*/  IADD3.X R117, R117, UR13, RZ, P1, !PT ;  /* 0x0000000d75757c10 */ /* 0x000fe40008ffe4ff */
[----:B------:R-:W-:Y:S02]  /*49d0*/  SHF.R.S32.HI R143, RZ, 0x1f, R58 ;  /* 0x0000001fff8f7819 */ /* 0x000fe4000001143a */
[----:B------:R-:W-:Y:S02]  /*49e0*/  IADD3 R134, P2, R58, UR12, RZ ;  /* 0x0000000c3a867c10 */ /* 0x000fe4000ff5e0ff */
[----:B------:R-:W-:-:S02]  /*49f0*/  CS2R R58, SRZ ;  /* 0x00000000003a7805 */ /* 0x000fc4000001ff00 */
[----:B------:R-:W-:Y:S02]  /*4a00*/  IADD3.X R21, R21, UR13, RZ, P0, !PT ;  /* 0x0000000d15157c10 */ /* 0x000fe400087fe4ff */
[----:B------:R-:W-:Y:S02]  /*4a10*/  SHF.R.S32.HI R135, RZ, 0x1f, R63 ;  /* 0x0000001fff877819 */ /* 0x000fe4000001143f */
[----:B------:R-:W-:Y:S02]  /*4a20*/  IADD3 R118, P1, R63, UR12, RZ ;  /* 0x0000000c3f767c10 */ /* 0x000fe4000ff3e0ff */
[----:B------:R-:W-:Y:S02]  /*4a30*/  CS2R R62, SRZ ;  /* 0x00000000003e7805 */ /* 0x000fe4000001ff00 */
[----:B------:R-:W-:Y:S02]  /*4a40*/  IADD3.X R205, R205, UR13, RZ, P6, !PT ;  /* 0x0000000dcdcd7c10 */ /* 0x000fe4000b7fe4ff */
[----:B------:R-:W-:-:S02]  /*4a50*/  SHF.R.S32.HI R119, RZ, 0x1f, R57 ;  /* 0x0000001fff777819 */ /* 0x000fc40000011439 */
[----:B------:R-:W-:Y:S02]  /*4a60*/  IADD3 R22, P0, R57, UR12, RZ ;  /* 0x0000000c39167c10 */ /* 0x000fe4000ff1e0ff */
[----:B------:R-:W-:Y:S02]  /*4a70*/  CS2R R56, SRZ ;  /* 0x0000000000387805 */ /* 0x000fe4000001ff00 */
[----:B------:R-:W-:Y:S02]  /*4a80*/  SHF.R.S32.HI R222, RZ, 0x1f, R223 ;  /* 0x0000001fffde7819 */ /* 0x000fe400000114df */
[----:B------:R-:W-:Y:S02]  /*4a90*/  IADD3.X R184, R184, UR13, RZ, P5, !PT ;  /* 0x0000000db8b87c10 */ /* 0x000fe4000affe4ff */
[----:B0-----:R-:W-:Y:S02]  /*4aa0*/  IADD3 R52, P6, R50, UR12, RZ ;  /* 0x0000000c32347c10 */ /* 0x001fe4000ffde0ff */
[----:B------:R-:W-:-:S02]  /*4ab0*/  SHF.R.S32.HI R186, RZ, 0x1f, R187 ;  /* 0x0000001fffba7819 */ /* 0x000fc400000114bb */
[----:B------:R-:W-:Y:S01]  /*4ac0*/  IADD3.X R172, R172, UR13, RZ, P3, !PT ;  /* 0x0000000dacac7c10 */ /* 0x000fe20009ffe4ff */
[----:B------:R0:W-:Y:S01]  /*4ad0*/  STL [R1+0x8], R52 ;  /* 0x0000083401007387 */ /* 0x0001e20000100800 */
[----:B------:R-:W-:Y:S02]  /*4ae0*/  IADD3 R223, P5, R223, UR12, RZ ;  /* 0x0000000cdfdf7c10 */ /* 0x000fe4000ffbe0ff */
[----:B------:R-:W-:Y:S02]  /*4af0*/  SHF.R.S32.HI R174, RZ, 0x1f, R175 ;  /* 0x0000001fffae7819 */ /* 0x000fe400000114af */
[----:B------:R-:W-:Y:S02]  /*4b00*/  IADD3.X R143, R143, UR13, RZ, P2, !PT ;  /* 0x0000000d8f8f7c10 */ /* 0x000fe400097fe4ff */
[----:B------:R-:W-:Y:S02]  /*4b10*/  IADD3 R187, P3, R187, UR12, RZ ;  /* 0x0000000cbbbb7c10 */ /* 0x000fe4000ff7e0ff */
[----:B------:R-:W-:-:S02]  /*4b20*/  IADD3.X R135, R135, UR13, RZ, P1, !PT ;  /* 0x0000000d87877c10 */ /* 0x000fc40008ffe4ff */
[----:B------:R-:W-:Y:S02]  /*4b30*/  IADD3 R175, P2, R175, UR12, RZ ;  /* 0x0000000cafaf7c10 */ /* 0x000fe4000ff5e0ff */
[----:B------:R-:W-:Y:S02]  /*4b40*/  IADD3.X R119, R119, UR13, RZ, P0, !PT ;  /* 0x0000000d77777c10 */ /* 0x000fe400087fe4ff */
[----:B------:R-:W-:Y:S02]  /*4b50*/  SHF.R.S32.HI R144, RZ, 0x1f, R60 ;  /* 0x0000001fff907819 */ /* 0x000fe4000001143c */
[----:B------:R-:W-:Y:S02]  /*4b60*/  IADD3 R136, P1, R60, UR12, RZ ;  /* 0x0000000c3c887c10 */ /* 0x000fe4000ff3e0ff */
[----:B------:R-:W-:Y:S02]  /*4b70*/  CS2R R60, SRZ ;  /* 0x00000000003c7805 */ /* 0x000fe4000001ff00 */
[----:B------:R-:W-:-:S02]  /*4b80*/  SHF.R.S32.HI R137, RZ, 0x1f, R64 ;  /* 0x0000001fff897819 */ /* 0x000fc40000011440 */
[----:B------:R-:W-:Y:S02]  /*4b90*/  IADD3 R124, P0, R64, UR12, RZ ;  /* 0x0000000c407c7c10 */ /* 0x000fe4000ff1e0ff */
[----:B------:R-:W-:Y:S02]  /*4ba0*/  CS2R R64, SRZ ;  /* 0x0000000000407805 */ /* 0x000fe4000001ff00 */
[----:B------:R-:W-:Y:S02]  /*4bb0*/  IADD3.X R222, R222, UR13, RZ, P5, !PT ;  /* 0x0000000ddede7c10 */ /* 0x000fe4000affe4ff */
[----:B------:R-:W-:Y:S02]  /*4bc0*/  SHF.R.S32.HI R227, RZ, 0x1f, R242 ;  /* 0x0000001fffe37819 */ /* 0x000fe400000114f2 */
[----:B------:R-:W-:Y:S02]  /*4bd0*/  IADD3.X R186, R186, UR13, RZ, P3, !PT ;  /* 0x0000000dbaba7c10 */ /* 0x000fe40009ffe4ff */
[----:B0-----:R-:W-:-:S02]  /*4be0*/  IADD3 R52, P5, R49, UR12, RZ ;  /* 0x0000000c31347c10 */ /* 0x001fc4000ffbe0ff */
[----:B------:R-:W-:Y:S02]  /*4bf0*/  SHF.R.S32.HI R188, RZ, 0x1f, R189 ;  /* 0x0000001fffbc7819 */ /* 0x000fe400000114bd */
[----:B------:R-:W-:Y:S01]  /*4c00*/  IADD3.X R174, R174, UR13, RZ, P2, !PT ;  /* 0x0000000daeae7c10 */ /* 0x000fe200097fe4ff */
[----:B------:R0:W-:Y:S01]  /*4c10*/  STL [R1+0x10], R52 ;  /* 0x0000103401007387 */ /* 0x0001e20000100800 */
[----:B------:R-:W-:Y:S02]  /*4c20*/  IADD3 R242, P3, R242, UR12, RZ ;  /* 0x0000000cf2f27c10 */ /* 0x000fe4000ff7e0ff */
[----:B------:R-:W-:Y:S02]  /*4c30*/  SHF.R.S32.HI R176, RZ, 0x1f, R177 ;  /* 0x0000001fffb07819 */ /* 0x000fe400000114b1 */
[----:B------:R-:W-:Y:S02]  /*4c40*/  IADD3.X R144, R144, UR13, RZ, P1, !PT ;  /* 0x0000000d90907c10 */ /* 0x000fe40008ffe4ff */
[----:B------:R-:W-:-:S02]  /*4c50*/  IADD3 R189, P2, R189, UR12, RZ ;  /* 0x0000000cbdbd7c10 */ /* 0x000fc4000ff5e0ff */
[----:B------:R-:W-:Y:S02]  /*4c60*/  SHF.R.S32.HI R145, RZ, 0x1f, R138 ;  /* 0x0000001fff917819 */ /* 0x000fe4000001148a */
[----:B------:R-:W-:Y:S02]  /*4c70*/  IADD3.X R137, R137, UR13, RZ, P0, !PT ;  /* 0x0000000d89897c10 */ /* 0x000fe400087fe4ff */
[----:B------:R-:W-:Y:S02]  /*4c80*/  IADD3 R177, P1, R177, UR12, RZ ;  /* 0x0000000cb1b17c10 */ /* 0x000fe4000ff3e0ff */
[----:B------:R-:W-:Y:S02]  /*4c90*/  IADD3 R138, P0, R138, UR12, RZ ;  /* 0x0000000c8a8a7c10 */ /* 0x000fe4000ff1e0ff */
[----:B------:R-:W-:Y:S02]  /*4ca0*/  IADD3.X R227, R227, UR13, RZ, P3, !PT ;  /* 0x0000000de3e37c10 */ /* 0x000fe40009ffe4ff */
[----:B------:R-:W-:-:S02]  /*4cb0*/  SHF.R.S32.HI R243, RZ, 0x1f, R247 ;  /* 0x0000001ffff37819 */ /* 0x000fc400000114f7 */
[----:B------:R-:W-:Y:S02]  /*4cc0*/  IADD3.X R188, R188, UR13, RZ, P2, !PT ;  /* 0x0000000dbcbc7c10 */ /* 0x000fe400097fe4ff */
[----:B0-----:R-:W-:Y:S02]  /*4cd0*/  IADD3 R52, P3, R48, UR12, RZ ;  /* 0x0000000c30347c10 */ /* 0x001fe4000ff7e0ff */
[----:B------:R-:W-:Y:S02]  /*4ce0*/  SHF.R.S32.HI R193, RZ, 0x1f, R194 ;  /* 0x0000001fffc17819 */ /* 0x000fe400000114c2 */
[----:B------:R-:W-:Y:S01]  /*4cf0*/  IADD3.X R176, R176, UR13, RZ, P1, !PT ;  /* 0x0000000db0b07c10 */ /* 0x000fe20008ffe4ff */
[----:B------:R0:W-:Y:S01]  /*4d00*/  STL [R1+0x18], R52 ;  /* 0x0000183401007387 */ /* 0x0001e20000100800 */
[----:B------:R-:W-:Y:S02]  /*4d10*/  IADD3 R247, P2, R247, UR12, RZ ;  /* 0x0000000cf7f77c10 */ /* 0x000fe4000ff5e0ff */
[----:B------:R-:W-:-:S02]  /*4d20*/  SHF.R.S32.HI R178, RZ, 0x1f, R179 ;  /* 0x0000001fffb27819 */ /* 0x000fc400000114b3 */
[----:B------:R-:W-:Y:S02]  /*4d30*/  IADD3.X R145, R145, UR13, RZ, P0, !PT ;  /* 0x0000000d91917c10 */ /* 0x000fe400087fe4ff */
[----:B------:R-:W-:Y:S02]  /*4d40*/  IADD3 R194, P1, R194, UR12, RZ ;  /* 0x0000000cc2c27c10 */ /* 0x000fe4000ff3e0ff */
[----:B------:R-:W-:Y:S02]  /*4d50*/  IADD3 R179, P0, R179, UR12, RZ ;  /* 0x0000000cb3b37c10 */ /* 0x000fe4000ff1e0ff */
[----:B------:R-:W-:Y:S02]  /*4d60*/  IADD3.X R243, R243, UR13, RZ, P2, !PT ;  /* 0x0000000df3f37c10 */ /* 0x000fe400097fe4ff */
[----:B------:R-:W-:Y:S02]  /*4d70*/  SHF.R.S32.HI R248, RZ, 0x1f, R249 ;  /* 0x0000001ffff87819 */ /* 0x000fe400000114f9 */
[----:B------:R-:W-:-:S02]  /*4d80*/  IADD3.X R193, R193, UR13, RZ, P1, !PT ;  /* 0x0000000dc1c17c10 */ /* 0x000fc40008ffe4ff */
[----:B0-----:R-:W-:Y:S02]  /*4d90*/  IADD3 R52, P2, R47, UR12, RZ ;  /* 0x0000000c2f347c10 */ /* 0x001fe4000ff5e0ff */
[----:B------:R-:W-:Y:S02]  /*4da0*/  SHF.R.S32.HI R195, RZ, 0x1f, R199 ;  /* 0x0000001fffc37819 */ /* 0x000fe400000114c7 */
[----:B------:R-:W-:Y:S01]  /*4db0*/  IADD3.X R178, R178, UR13, RZ, P0, !PT ;  /* 0x0000000db2b27c10 */ /* 0x000fe200087fe4ff */
[----:B------:R0:W-:Y:S01]  /*4dc0*/  STL [R1+0x20], R52 ;  /* 0x0000203401007387 */ /* 0x0001e20000100800 */
[----:B------:R-:W-:Y:S02]  /*4dd0*/  IADD3 R249, P1, R249, UR12, RZ ;  /* 0x0000000cf9f97c10 */ /* 0x000fe4000ff3e0ff */
[----:B------:R-:W-:Y:S02]  /*4de0*/  IADD3 R199, P0, R199, UR12, RZ ;  /* 0x0000000cc7c77c10 */ /* 0x000fe4000ff1e0ff */
[----:B------:R-:W-:-:S02]  /*4df0*/  IADD3.X R248, R248, UR13, RZ, P1, !PT ;  /* 0x0000000df8f87c10 */ /* 0x000fc40008ffe4ff */
[----:B------:R-:W-:Y:S02]  /*4e00*/  SHF.R.S32.HI R250, RZ, 0x1f, R251 ;  /* 0x0000001ffffa7819 */ /* 0x000fe400000114fb */
[----:B------:R-:W-:Y:S02]  /*4e10*/  IADD3.X R195, R195, UR13, RZ, P0, !PT ;  /* 0x0000000dc3c37c10 */ /* 0x000fe400087fe4ff */
[----:B0-----:R-:W-:Y:S02]  /*4e20*/  IADD3 R52, P1, R46, UR12, RZ ;  /* 0x0000000c2e347c10 */ /* 0x001fe4000ff3e0ff */
[----:B------:R-:W-:Y:S02]  /*4e30*/  IADD3 R251, P0, R251, UR12, RZ ;  /* 0x0000000cfbfb7c10 */ /* 0x000fe4000ff1e0ff */
[----:B------:R-:W-:Y:S01]  /*4e40*/  SHF.R.S32.HI R252, RZ, 0x1f, R51 ;  /* 0x0000001ffffc7819 */ /* 0x000fe20000011433 */
[----:B------:R0:W-:Y:S01]  /*4e50*/  STL [R1+0x28], R52 ;  /* 0x0000283401007387 */ /* 0x0001e20000100800 */
[----:B------:R-:W-:-:S02]  /*4e60*/  IADD3.X R250, R250, UR13, RZ, P0, !PT ;  /* 0x0000000dfafa7c10 */ /* 0x000fc400087fe4ff */
[----:B------:R-:W-:Y:S02]  /*4e70*/  SHF.R.S32.HI R51, RZ, 0x1f, R50 ;  /* 0x0000001fff337819 */ /* 0x000fe40000011432 */
[----:B------:R-:W-:Y:S02]  /*4e80*/  SHF.R.S32.HI R50, RZ, 0x1f, R49 ;  /* 0x0000001fff327819 */ /* 0x000fe40000011431 */
[----:B------:R-:W-:Y:S02]  /*4e90*/  IADD3.X R252, R252, UR13, RZ, P4, !PT ;  /* 0x0000000dfcfc7c10 */ /* 0x000fe4000a7fe4ff */
[----:B------:R-:W-:Y:S02]  /*4ea0*/  IADD3 R53, P4, R44, UR12, RZ ;  /* 0x0000000c2c357c10 */ /* 0x000fe4000ff9e0ff */
[----:B0-----:R-:W-:Y:S02]  /*4eb0*/  IADD3 R52, P0, R45, UR12, RZ ;  /* 0x0000000c2d347c10 */ /* 0x001fe4000ff1e0ff */
[----:B------:R-:W-:-:S02]  /*4ec0*/  IADD3.X R50, R50, UR13, RZ, P5, !PT ;  /* 0x0000000d32327c10 */ /* 0x000fc4000affe4ff */
[----:B------:R-:W-:Y:S01]  /*4ed0*/  SHF.R.S32.HI R49, RZ, 0x1f, R48 ;  /* 0x0000001fff317819 */ /* 0x000fe20000011430 */
[----:B------:R0:W-:Y:S01]  /*4ee0*/  STL [R1+0x30], R52 ;  /* 0x0000303401007387 */ /* 0x0001e20000100800 */
[----:B------:R-:W-:Y:S02]  /*4ef0*/  SHF.R.S32.HI R48, RZ, 0x1f, R47 ;  /* 0x0000001fff307819 */ /* 0x000fe4000001142f */
[----:B------:R-:W-:Y:S01]  /*4f00*/  SHF.R.S32.HI R47, RZ, 0x1f, R46 ;  /* 0x0000001fff2f7819 */ /* 0x000fe2000001142e */
[----:B------:R-:W-:Y:S01]  /*4f10*/  STL [R1+0x38], R53 ;  /* 0x0000383501007387 */ /* 0x000fe20000100800 */
[----:B------:R-:W-:Y:S02]  /*4f20*/  IADD3.X R48, R48, UR13, RZ, P2, !PT ;  /* 0x0000000d30307c10 */ /* 0x000fe400097fe4ff */
[----:B------:R-:W-:Y:S02]  /*4f30*/  SHF.R.S32.HI R46, RZ, 0x1f, R45 ;  /* 0x0000001fff2e7819 */ /* 0x000fe4000001142d */
[----:B------:R-:W-:-:S02]  /*4f40*/  SHF.R.S32.HI R45, RZ, 0x1f, R44 ;  /* 0x0000001fff2d7819 */ /* 0x000fc4000001142c */
[----:B0-----:R-:W-:Y:S02]  /*4f50*/  IADD3.X R52, R51, UR13, RZ, P6, !PT ;  /* 0x0000000d33347c10 */ /* 0x001fe4000b7fe4ff */
[----:B------:R-:W-:Y:S02]  /*4f60*/  IADD3 R51, P6, R42, UR12, RZ ;  /* 0x0000000c2a337c10 */ /* 0x000fe4000ffde0ff */
[----:B------:R-:W-:Y:S01]  /*4f70*/  IADD3.X R46, R46, UR13, RZ, P0, !PT ;  /* 0x0000000d2e2e7c10 */ /* 0x000fe200087fe4ff */
[----:B------:R0:W-:Y:S01]  /*4f80*/  STL [R1+0x4], R52 ;  /* 0x0000043401007387 */ /* 0x0001e20000100800 */
[----:B------:R-:W-:Y:S02]  /*4f90*/  SHF.R.S32.HI R44, RZ, 0x1f, R42 ;  /* 0x0000001fff2c7819 */ /* 0x000fe4000001142a */
[----:B------:R-:W-:Y:S01]  /*4fa0*/  SHF.R.S32.HI R42, RZ, 0x1f, R40 ;  /* 0x0000001fff2a7819 */ /* 0x000fe20000011428 */
[----:B------:R1:W-:Y:S04]  /*4fb0*/  STL [R1+0x40], R51 ;  /* 0x0000403301007387 */ /* 0x0003e80000100800 */
[----:B------:R2:W-:Y:S01]  /*4fc0*/  STL [R1+0xc], R50 ;  /* 0x00000c3201007387 */ /* 0x0005e20000100800 */
[----:B0-----:R-:W-:-:S02]  /*4fd0*/  CS2R R52, SRZ ;  /* 0x0000000000347805 */ /* 0x001fc4000001ff00 */
[----:B-1----:R-:W-:Y:S02]  /*4fe0*/  IADD3 R51, P5, R40, UR12, RZ ;  /* 0x0000000c28337c10 */ /* 0x002fe4000ffbe0ff */
[----:B------:R-:W-:Y:S02]  /*4ff0*/  SHF.R.S32.HI R40, RZ, 0x1f, R38 ;  /* 0x0000001fff287819 */ /* 0x000fe40000011426 */
[----:B--2---:R-:W-:Y:S01]  /*5000*/  IADD3.X R50, R49, UR13, RZ, P3, !PT ;  /* 0x0000000d31327c10 */ /* 0x004fe20009ffe4ff */
[----:B------:R-:W-:Y:S01]  /*5010*/  STL [R1+0x48], R51 ;  /* 0x0000483301007387 */ /* 0x000fe20000100800 */
[----:B------:R-:W-:Y:S02]  /*5020*/  IADD3 R49, P3, R38, UR12, RZ ;  /* 0x0000000c26317c10 */ /* 0x000fe4000ff7e0ff */
[----:B------:R-:W-:Y:S01]  /*5030*/  SHF.R.S32.HI R38, RZ, 0x1f, R36 ;  /* 0x0000001fff267819 */ /* 0x000fe20000011424 */
[----:B------:R0:W-:Y:S01]  /*5040*/  STL [R1+0x14], R50 ;  /* 0x0000143201007387 */ /* 0x0001e20000100800 */
[----:B------:R-:W-:-:S02]  /*5050*/  IADD3.X R42, R42, UR13, RZ, P5, !PT ;  /* 0x0000000d2a2a7c10 */ /* 0x000fc4000affe4ff */
[----:B------:R-:W-:Y:S01]  /*5060*/  IADD3.X R40, R40, UR13, RZ, P3, !PT ;  /* 0x0000000d28287c10 */ /* 0x000fe20009ffe4ff */
[----:B------:R1:W-:Y:S04]  /*5070*/  STL [R1+0x50], R49 ;  /* 0x0000503101007387 */ /* 0x0003e80000100800 */
[----:B------:R2:W-:Y:S01]  /*5080*/  STL [R1+0x1c], R48 ;  /* 0x00001c3001007387 */ /* 0x0005e20000100800 */
[----:B0-----:R-:W-:Y:S02]  /*5090*/  CS2R R50, SRZ ;  /* 0x0000000000327805 */ /* 0x001fe4000001ff00 */
[----:B-1----:R-:W-:Y:S02]  /*50a0*/  IADD3 R49, P2, R36, UR12, RZ ;  /* 0x0000000c24317c10 */ /* 0x002fe4000ff5e0ff */
[----:B------:R-:W-:-:S02]  /*50b0*/  SHF.R.S32.HI R36, RZ, 0x1f, R34 ;  /* 0x0000001fff247819 */ /* 0x000fc40000011422 */
[----:B--2---:R-:W-:Y:S01]  /*50c0*/  IADD3.X R48, R47, UR13, RZ, P1, !PT ;  /* 0x0000000d2f307c10 */ /* 0x004fe20008ffe4ff */
[----:B------:R-:W-:Y:S01]  /*50d0*/  STL [R1+0x58], R49 ;  /* 0x0000583101007387 */ /* 0x000fe20000100800 */
[----:B------:R-:W-:Y:S02]  /*50e0*/  IADD3 R47, P1, R34, UR12, RZ ;  /* 0x0000000c222f7c10 */ /* 0x000fe4000ff3e0ff */
[----:B------:R-:W-:Y:S01]  /*50f0*/  SHF.R.S32.HI R34, RZ, 0x1f, R32 ;  /* 0x0000001fff227819 */ /* 0x000fe20000011420 */
[----:B------:R0:W-:Y:S01]  /*5100*/  STL [R1+0x24], R48 ;  /* 0x0000243001007387 */ /* 0x0001e20000100800 */
[----:B------:R-:W-:-:S03]  /*5110*/  IADD3.X R36, R36, UR13, RZ, P1, !PT ;  /* 0x0000000d24247c10 */ /* 0x000fc60008ffe4ff */
[----:B------:R1:W-:Y:S04]  /*5120*/  STL [R1+0x60], R47 ;  /* 0x0000602f01007387 */ /* 0x0003e80000100800 */
[----:B------:R2:W-:Y:S01]  /*5130*/  STL [R1+0x2c], R46 ;  /* 0x00002c2e01007387 */ /* 0x0005e20000100800 */
[----:B0-----:R-:W-:Y:S02]  /*5140*/  CS2R R48, SRZ ;  /* 0x0000000000307805 */ /* 0x001fe4000001ff00 */
[----:B-1----:R-:W-:Y:S02]  /*5150*/  IADD3 R47, P0, R32, UR12, RZ ;  /* 0x0000000c202f7c10 */ /* 0x002fe4000ff1e0ff */
[----:B------:R-:W-:Y:S02]  /*5160*/  SHF.R.S32.HI R32, RZ, 0x1f, R30 ;  /* 0x0000001fff207819 */ /* 0x000fe4000001141e */
[----:B--2---:R-:W-:Y:S01]  /*5170*/  IADD3.X R46, R45, UR13, RZ, P4, !PT ;  /* 0x0000000d2d2e7c10 */ /* 0x004fe2000a7fe4ff */
[----:B------:R-:W-:Y:S01]  /*5180*/  STL [R1+0x68], R47 ;  /* 0x0000682f01007387 */ /* 0x000fe20000100800 */
[----:B------:R-:W-:-:S02]  /*5190*/  IADD3 R45, P4, R30, UR12, RZ ;  /* 0x0000000c1e2d7c10 */ /* 0x000fc4000ff9e0ff */
[----:B------:R-:W-:Y:S01]  /*51a0*/  IADD3.X R30, R44, UR13, RZ, P6, !PT ;  /* 0x0000000d2c1e7c10 */ /* 0x000fe2000b7fe4ff */
[----:B------:R0:W-:Y:S01]  /*51b0*/  STL [R1+0x34], R46 ;  /* 0x0000342e01007387 */ /* 0x0001e20000100800 */
[----:B------:R-:W-:Y:S02]  /*51c0*/  IADD3.X R34, R34, UR13, RZ, P0, !PT ;  /* 0x0000000d22227c10 */ /* 0x000fe400087fe4ff */
[C---:B------:R-:W-:Y:S01]  /*51d0*/  IADD3 R162, P6, R163.reuse, UR10, RZ ;  /* 0x0000000aa3a27c10 */ /* 0x040fe2000ffde0ff */
[----:B------:R1:W-:Y:S03]  /*51e0*/  STL [R1+0x70], R45 ;  /* 0x0000702d01007387 */ /* 0x0003e60000100800 */
[----:B------:R-:W-:Y:S01]  /*51f0*/  LEA.HI.X.SX32 R163, R163, UR11, 0x1, P6 ;  /* 0x0000000ba3a37c11 */ /* 0x000fe2000b0f0eff */
[----:B------:R2:W-:Y:S01]  /*5200*/  STL [R1+0x3c], R30 ;  /* 0x00003c1e01007387 */ /* 0x0005e20000100800 */
[----:B0-----:R-:W-:-:S03]  /*5210*/  CS2R R46, SRZ ;  /* 0x00000000002e7805 */ /* 0x001fc6000001ff00 */
[----:B------:R-:W-:Y:S01]  /*5220*/  STL [R1+0x44], R42 ;  /* 0x0000442a01007387 */ /* 0x000fe20000100800 */
[----:B-1----:R-:W-:-:S03]  /*5230*/  CS2R R44, SRZ ;  /* 0x00000000002c7805 */ /* 0x002fc6000001ff00 */
[----:B------:R-:W-:Y:S01]  /*5240*/  STL [R1+0x4c], R40 ;  /* 0x00004c2801007387 */ /* 0x000fe20000100800 */
[----:B--2---:R-:W-:-:S05]  /*5250*/  IADD3.X R30, R38, UR13, RZ, P2, !PT ;  /* 0x0000000d261e7c10 */ /* 0x004fca00097fe4ff */
[----:B------:R0:W-:Y:S04]  /*5260*/  STL [R1+0x54], R30 ;  /* 0x0000541e01007387 */ /* 0x0001e80000100800 */
[----:B------:R-:W-:Y:S04]  /*5270*/  STL [R1+0x5c], R36 ;  /* 0x00005c2401007387 */ /* 0x000fe80000100800 */
[----:B------:R-:W-:Y:S01]  /*5280*/  STL [R1+0x64], R34 ;  /* 0x0000642201007387 */ /* 0x000fe20000100800 */
[----:B0-----:R-:W-:-:S05]  /*5290*/  IADD3.X R30, R32, UR13, RZ, P4, !PT ;  /* 0x0000000d201e7c10 */ /* 0x001fca000a7fe4ff */
[----:B------:R0:W-:Y:S02]  /*52a0*/  STL [R1+0x6c], R30 ;  /* 0x00006c1e01007387 */ /* 0x0001e40000100800 */
[----:B0-----:R-:W-:Y:S02]  /*52b0*/  IMAD.SHL.U32 R30, R28, 0x40, RZ ;  /* 0x000000401c1e7824 */ /* 0x001fe400078e00ff */
[----:B------:R-:W0:Y:S03]  /*52c0*/  LDC R28, c[0x0][0x238] ;  /* 0x00008e00ff1c7b82 */ /* 0x000e260000000800 */
[----:B------:R1:W-:Y:S01]  /*52d0*/  STL [R1+0x190], R30 ;  /* 0x0001901e01007387 */ /* 0x0003e20000100800 */
[-C--:B0-----:R-:W-:Y:S02]  /*52e0*/  IMAD R34, R41, R28.reuse, RZ ;  /* 0x0000001c29227224 */ /* 0x081fe400078e02ff */
[----:B-1----:R-:W-:-:S02]  /*52f0*/  IMAD R30, R43, R28, RZ ;  /* 0x0000001c2b1e7224 */ /* 0x002fc400078e02ff */
[-C--:B------:R-:W-:Y:S01]  /*5300*/  IMAD R32, R39, R28.reuse, RZ ;  /* 0x0000001c27207224 */ /* 0x080fe200078e02ff */
[----:B------:R0:W-:Y:S01]  /*5310*/  STL [R1+0x8c], R34 ;  /* 0x00008c2201007387 */ /* 0x0001e20000100800 */
[----:B------:R-:W-:-:S03]  /*5320*/  IMAD R30, R37, R28, RZ ;  /* 0x0000001c251e7224 */ /* 0x000fc600078e02ff */
[----:B------:R1:W-:Y:S04]  /*5330*/  STL [R1+0x88], R32 ;  /* 0x0000882001007387 */ /* 0x0003e80000100800 */
[----:B------:R2:W-:Y:S01]  /*5340*/  STL [R1+0x84], R30 ;  /* 0x0000841e01007387 */ /* 0x0005e20000100800 */
[-C--:B0-----:R-:W-:Y:S02]  /*5350*/  IMAD R34, R35, R28.reuse, RZ ;  /* 0x0000001c23227224 */ /* 0x081fe400078e02ff */
[----:B-1----:R-:W-:-:S03]  /*5360*/  IMAD R32, R33, R28, RZ ;  /* 0x0000001c21207224 */ /* 0x002fc600078e02ff */
[----:B------:R0:W-:Y:S01]  /*5370*/  STL [R1+0x80], R34 ;  /* 0x0000802201007387 */ /* 0x0001e20000100800 */
[----:B--2---:R-:W-:-:S03]  /*5380*/  IMAD R30, R31, R28, RZ ;  /* 0x0000001c1f1e7224 */ /* 0x004fc600078e02ff */
[----:B------:R0:W-:Y:S01]  /*5390*/  STL [R1+0x7c], R32 ;  /* 0x00007c2001007387 */ /* 0x0001e20000100800 */
[----:B------:R-:W-:-:S03]  /*53a0*/  IMAD R28, R29, R28, RZ ;  /* 0x0000001c1d1c7224 */ /* 0x000fc600078e02ff */
[----:B------:R0:W-:Y:S04]  /*53b0*/  STL [R1+0x78], R30 ;  /* 0x0000781e01007387 */ /* 0x0001e80000100800 */
[----:B------:R0:W-:Y:S02]  /*53c0*/  STL [R1+0x74], R28 ;  /* 0x0000741c01007387 */ /* 0x0001e40000100800 */
.L_x_2:
[----:B------:R-:W2:Y:S01]  /*53d0*/  LDL R31, [R1+0x74] ;  /* 0x00007400011f7983 */ /* 0x000ea20000100800 */
[----:B-1----:R-:W1:Y:S03]  /*53e0*/  LDC R120, c[0x0][0x238] ;  /* 0x00008e00ff787b82 */ /* 0x002e660000000800 */
[----:B------:R-:W3:Y:S04]  /*53f0*/  LDL R114, [R1+0x78] ;  /* 0x0000780001727983 */ /* 0x000ee80000100800 */
[----:B------:R-:W4:Y:S04]  /*5400*/  LDL R112, [R1+0x80] ;  /* 0x0000800001707983 */ /* 0x000f280000100800 */
[----:B------:R-:W4:Y:S04]  /*5410*/  LDL R42, [R1+0x84] ;  /* 0x00008400012a7983 */ /* 0x000f280000100800 */
[----:B------:R-:W-:Y:S04]  /*5420*/  STL [R1+0x1f8], R51 ;  /* 0x0001f83301007387 */ /* 0x000fe80000100800 */
[----:B------:R-:W-:Y:S04]  /*5430*/  STL [R1+0x1f0], R44 ;  /* 0x0001f02c01007387 */ /* 0x000fe80000100800 */
[----:B------:R-:W-:Y:S04]  /*5440*/  STL [R1+0x1ec], R45 ;  /* 0x0001ec2d01007387 */ /* 0x000fe80000100800 */
[----:B------:R-:W-:Y:S04]  /*5450*/  STL [R1+0x1e8], R46 ;  /* 0x0001e82e01007387 */ /* 0x000fe80000100800 */
[----:B------:R-:W-:Y:S04]  /*5460*/  STL [R1+0x1e4], R47 ;  /* 0x0001e42f01007387 */ /* 0x000fe80000100800 */
[----:B------:R0:W-:Y:S04]  /*5470*/  STL [R1+0x1bc], R2 ;  /* 0x0001bc0201007387 */ /* 0x0001e80000100800 */
[----:B-----5:R1:W-:Y:S04]  /*5480*/  STL [R1+0x194], R0 ;  /* 0x0001940001007387 */ /* 0x0203e80000100800 */
[----:B------:R-:W4:Y:S04]  /*5490*/  LDL R43, [R1+0x88] ;  /* 0x00008800012b7983 */ /* 0x000f280000100800 */
[----:B0-----:R-:W4:Y:S04]  /*54a0*/  LDL R2, [R1+0x7c] ;  /* 0x00007c0001027983 */ /* 0x001f280000100800 */
[----:B-1----:R-:W4:Y:S01]  /*54b0*/  LDL R0, [R1+0x8c] ;  /* 0x00008c0001007983 */ /* 0x002f220000100800 */
[----:B------:R-:W0:Y:S01]  /*54c0*/  S2R R212, SR_TID.X ;  /* 0x0000000000d47919 */ /* 0x000e220000002100 */
[----:B------:R-:W1:Y:S01]  /*54d0*/  S2R R115, SR_TID.X ;  /* 0x0000000000737919 */ /* 0x000e620000002100 */
[----:B------:R-:W-:-:S02]  /*54e0*/  PRMT R34, RZ, 0x7610, R34 ;  /* 0x00007610ff227816 */ /* 0x000fc40000000022 */
[----:B0-----:R-:W-:-:S04]  /*54f0*/  SHF.R.U32.HI R35, RZ, 0x5, R212 ;  /* 0x00000005ff237819 */ /* 0x001fc800000116d4 */
[----:B------:R-:W-:-:S04]  /*5500*/  SGXT.U32 R35, R35, 0x2 ;  /* 0x000000022323781a */ /* 0x000fc80000000000 */
[C---:B------:R-:W-:Y:S02]  /*5510*/  LOP3.LUT R28, R35.reuse, 0x4, RZ, 0xfc, !PT ;  /* 0x00000004231c7812 */ /* 0x040fe400078efcff */
[----:B-1----:R-:W-:Y:S02]  /*5520*/  SHF.R.U32.HI R115, RZ, 0x5, R115 ;  /* 0x00000005ff737819 */ /* 0x002fe40000011673 */
[----:B------:R-:W-:Y:S02]  /*5530*/  ISETP.GE.AND P4, PT, R28, UR7, PT ;  /* 0x000000071c007c0c */ /* 0x000fe4000bf86270 */
[C---:B------:R-:W-:Y:S02]  /*5540*/  LOP3.LUT R29, R35.reuse, 0x8, RZ, 0xfc, !PT ;  /* 0x00000008231d7812 */ /* 0x040fe400078efcff */
[----:B------:R-:W-:Y:S02]  /*5550*/  LOP3.LUT R30, R35, 0xc, RZ, 0xfc, !PT ;  /* 0x0000000c231e7812 */ /* 0x000fe400078efcff */
[----:B------:R-:W-:-:S02]  /*5560*/  SGXT.U32 R115, R115, 0x2 ;  /* 0x000000027373781a */ /* 0x000fc40000000000 */
[----:B------:R-:W-:Y:S02]  /*5570*/  ISETP.GE.AND P1, PT, R29, UR7, PT ;  /* 0x000000071d007c0c */ /* 0x000fe4000bf26270 */
[----:B------:R-:W-:Y:S01]  /*5580*/  ISETP.GE.AND P0, PT, R30, UR7, PT ;  /* 0x000000071e007c0c */ /* 0x000fe2000bf06270 */
[----:B------:R-:W-:Y:S01]  /*5590*/  IMAD R115, R115, R120, RZ ;  /* 0x0000007873737224 */ /* 0x000fe200078e02ff */
[C---:B------:R-:W-:Y:S02]  /*55a0*/  LOP3.LUT R30, R35.reuse, 0x10, RZ, 0xfc, !PT ;  /* 0x00000010231e7812 */ /* 0x040fe400078efcff */
[----:B------:R-:W-:Y:S02]  /*55b0*/  ISETP.GE.AND P6, PT, R35, UR7, PT ;  /* 0x0000000723007c0c */ /* 0x000fe4000bfc6270 */
[----:B------:R-:W-:Y:S02]  /*55c0*/  IADD3 R32, P5, R115, R162, RZ ;  /* 0x000000a273207210 */ /* 0x000fe40007fbe0ff */
[----:B------:R-:W-:-:S02]  /*55d0*/  PRMT R37, RZ, 0x7610, R37 ;  /* 0x00007610ff257816 */ /* 0x000fc40000000025 */
[----:B------:R-:W-:Y:S02]  /*55e0*/  LEA.HI.X.SX32 R33, R115, R163, 0x1, P5 ;  /* 0x000000a373217211 */ /* 0x000fe400028f0eff */
[----:B------:R-:W-:-:S05]  /*55f0*/  PRMT R36, RZ, 0x7610, R36 ;  /* 0x00007610ff247816 */ /* 0x000fca0000000024 */
[----:B------:R-:W4:Y:S01]  /*5600*/  @!P6 LDG.E.U8 R37, desc[UR8][R32.64] ;  /* 0x000000082025e981 */ /* 0x000f22000c1e1100 */
[----:B------:R-:W-:Y:S02]  /*5610*/  PRMT R38, RZ, 0x7610, R38 ;  /* 0x00007610ff267816 */ /* 0x000fe40000000026 */
[----:B--2---:R-:W-:-:S04]  /*5620*/  IADD3 R28, P2, R31, R162, RZ ;  /* 0x000000a21f1c7210 */ /* 0x004fc80007f5e0ff */
[-C--:B------:R-:W-:Y:S02]  /*5630*/  LEA.HI.X.SX32 R29, R31, R163.reuse, 0x1, P2 ;  /* 0x000000a31f1d7211 */ /* 0x080fe400010f0eff */
[----:B------:R-:W-:Y:S02]  /*5640*/  LOP3.LUT R31, R35, 0x14, RZ, 0xfc, !PT ;  /* 0x00000014231f7812 */ /* 0x000fe400078efcff */
[----:B------:R-:W-:Y:S01]  /*5650*/  ISETP.GE.AND P2, PT, R30, UR7, PT ;  /* 0x000000071e007c0c */ /* 0x000fe2000bf46270 */
[----:B------:R0:W2:Y:S01]  /*5660*/  @!P4 LDG.E.U8 R34, desc[UR8][R28.64] ;  /* 0x000000081c22c981 */ /* 0x0000a2000c1e1100 */
[C---:B---3--:R-:W-:Y:S02]  /*5670*/  IADD3 R30, P4, R114.reuse, R162, RZ ;  /* 0x000000a2721e7210 */ /* 0x048fe40007f9e0ff */
[----:B------:R-:W-:Y:S02]  /*5680*/  ISETP.GE.AND P3, PT, R31, UR7, PT ;  /* 0x000000071f007c0c */ /* 0x000fe4000bf66270 */
[----:B------:R-:W-:-:S02]  /*5690*/  LEA.HI.X.SX32 R31, R114, R163, 0x1, P4 ;  /* 0x000000a3721f7211 */ /* 0x000fc400020f0eff */
[----:B0-----:R-:W-:-:S04]  /*56a0*/  LOP3.LUT R28, R35, 0x18, RZ, 0xfc, !PT ;  /* 0x00000018231c7812 */ /* 0x001fc800078efcff */
[----:B------:R-:W-:Y:S02]  /*56b0*/  ISETP.GE.AND P4, PT, R28, UR7, PT ;  /* 0x000000071c007c0c */ /* 0x000fe4000bf86270 */
[CC--:B----4-:R-:W-:Y:S02]  /*56c0*/  IADD3 R28, P5, R112.reuse, R162.reuse, RZ ;  /* 0x000000a2701c7210 */ /* 0x0d0fe40007fbe0ff */
[----:B------:R-:W-:Y:S02]  /*56d0*/  LOP3.LUT R35, R35, 0x1c, RZ, 0xfc, !PT ;  /* 0x0000001c23237812 */ /* 0x000fe400078efcff */
[----:B------:R-:W-:Y:S02]  /*56e0*/  LEA.HI.X.SX32 R29, R112, R163, 0x1, P5 ;  /* 0x000000a3701d7211 */ /* 0x000fe400028f0eff */
[----:B------:R-:W-:Y:S02]  /*56f0*/  IADD3 R32, P5, R42, R162, RZ ;  /* 0x000000a22a207210 */ /* 0x000fe40007fbe0ff */
[----:B------:R-:W-:Y:S01]  /*5700*/  ISETP.GE.AND P6, PT, R35, UR7, PT ;  /* 0x0000000723007c0c */ /* 0x000fe2000bfc6270 */
[----:B------:R0:W3:Y:S01]  /*5710*/  @!P2 LDG.E.U8 R38, desc[UR8][R28.64] ;  /* 0x000000081c26a981 */ /* 0x0000e2000c1e1100 */
[----:B------:R-:W-:-:S02]  /*5720*/  PRMT R35, RZ, 0x7610, R35 ;  /* 0x00007610ff237816 */ /* 0x000fc40000000023 */
[----:B------:R-:W-:Y:S02]  /*5730*/  LEA.HI.X.SX32 R33, R42, R163, 0x1, P5 ;  /* 0x000000a32a217211 */ /* 0x000fe400028f0eff */
[----:B------:R-:W4:Y:S04]  /*5740*/  LDL R42, [R1+0x70] ;  /* 0x00007000012a7983 */ /* 0x000f280000100800 */
[----:B------:R1:W4:Y:S01]  /*5750*/  @!P1 LDG.E.U8 R35, desc[UR8][R30.64] ;  /* 0x000000081e239981 */ /* 0x000322000c1e1100 */
[----:B0-----:R-:W-:-:S03]  /*5760*/  IADD3 R28, P2, R43, R162, RZ ;  /* 0x000000a22b1c7210 */ /* 0x001fc60007f5e0ff */
[----:B------:R0:W4:Y:S04]  /*5770*/  @!P3 LDG.E.U8 R36, desc[UR8][R32.64] ;  /* 0x000000082024b981 */ /* 0x000128000c1e1100 */
[----:B------:R-:W-:Y:S01]  /*5780*/  STL [R1+0x1a0], R162 ;  /* 0x0001a0a201007387 */ /* 0x000fe20000100800 */
[----:B-1----:R-:W-:-:S03]  /*5790*/  IADD3 R30, P3, R2, R162, RZ ;  /* 0x000000a2021e7210 */ /* 0x002fc60007f7e0ff */
[----:B------:R-:W4:Y:S01]  /*57a0*/  LDL R114, [R1+0x68] ;  /* 0x0000680001727983 */ /* 0x000f220000100800 */
[----:B0-----:R-:W-:Y:S02]  /*57b0*/  IADD3 R32, P1, R0, R162, RZ ;  /* 0x000000a200207210 */ /* 0x001fe40007f3e0ff */
[-C--:B------:R-:W-:Y:S01]  /*57c0*/  LEA.HI.X.SX32 R31, R2, R163.reuse, 0x1, P3 ;  /* 0x000000a3021f7211 */ /* 0x080fe200018f0eff */
[----:B------:R-:W4:Y:S01]  /*57d0*/  LDL R51, [R1+0x60] ;  /* 0x0000600001337983 */ /* 0x000f220000100800 */
[-C--:B------:R-:W-:Y:S02]  /*57e0*/  LEA.HI.X.SX32 R29, R43, R163.reuse, 0x1, P2 ;  /* 0x000000a32b1d7211 */ /* 0x080fe400010f0eff */
[----:B------:R-:W-:Y:S01]  /*57f0*/  LEA.HI.X.SX32 R33, R0, R163, 0x1, P1 ;  /* 0x000000a300217211 */ /* 0x000fe200008f0eff */
[----:B------:R-:W4:Y:S04]  /*5800*/  LDL R47, [R1+0x58] ;  /* 0x00005800012f7983 */ /* 0x000f280000100800 */
[----:B------:R-:W4:Y:S04]  /*5810*/  LDL R2, [R1+0x64] ;  /* 0x0000640001027983 */ /* 0x000f280000100800 */
[----:B------:R-:W4:Y:S04]  /*5820*/  LDL R46, [R1+0x5c] ;  /* 0x00005c00012e7983 */ /* 0x000f280000100800 */
[----:B------:R-:W4:Y:S04]  /*5830*/  LDL R45, [R1+0x54] ;  /* 0x00005400012d7983 */ /* 0x000f280000100800 */
[----:B------:R0:W-:Y:S04]  /*5840*/  STL [R1+0x198], R163 ;  /* 0x000198a301007387 */ /* 0x0001e80000100800 */
[----:B0-----:R-:W4:Y:S04]  /*5850*/  LDL.LU R163, [R1+0x4c] ;  /* 0x00004c0001a37983 */ /* 0x001f280000300800 */
[----:B------:R-:W4:Y:S01]  /*5860*/  LDL.LU R0, [R1+0x6c] ;  /* 0x00006c0001007983 */ /* 0x000f220000300800 */
[----:B------:R-:W-:-:S02]  /*5870*/  PRMT R40, RZ, 0x7610, R40 ;  /* 0x00007610ff287816 */ /* 0x000fc40000000028 */
[----:B------:R-:W-:Y:S02]  /*5880*/  PRMT R39, RZ, 0x7610, R39 ;  /* 0x00007610ff277816 */ /* 0x000fe40000000027 */
[----:B------:R-:W-:Y:S01]  /*5890*/  PRMT R41, RZ, 0x7610, R41 ;  /* 0x00007610ff297816 */ /* 0x000fe20000000029 */
[----:B------:R-:W0:Y:S01]  /*58a0*/  S2UR UR6, SR_CgaCtaId ;  /* 0x00000000000679c3 */ /* 0x000e220000008800 */
[----:B------:R1:W4:Y:S04]  /*58b0*/  @!P4 LDG.E.U8 R40, desc[UR8][R28.64] ;  /* 0x000000081c28c981 */ /* 0x000328000c1e1100 */
[----:B------:R1:W4:Y:S04]  /*58c0*/  @!P0 LDG.E.U8 R39, desc[UR8][R30.64] ;  /* 0x000000081e278981 */ /* 0x000328000c1e1100 */
[----:B------:R4:W4:Y:S01]  /*58d0*/  @!P6 LDG.E.U8 R41, desc[UR8][R32.64] ;  /* 0x000000082029e981 */ /* 0x000922000c1e1100 */
[----:B------:R-:W-:Y:S01]  /*58e0*/  UMOV UR5, 0x400 ;  /* 0x0000040000057882 */ /* 0x000fe20000000000 */
[----:B-1----:R-:W-:-:S02]  /*58f0*/  LOP3.LUT R28, R212, 0x7f, RZ, 0xc0, !PT ;  /* 0x0000007fd41c7812 */ /* 0x002fc400078ec0ff */
[----:B------:R-:W-:Y:S01]  /*5900*/  LOP3.LUT R29, R212, 0x1f, RZ, 0xc0, !PT ;  /* 0x0000001fd41d7812 */ /* 0x000fe200078ec0ff */
[----:B------:R-:W4:Y:S01]  /*5910*/  LDL R44, [R1+0x50] ;  /* 0x00005000012c7983 */ /* 0x000f220000100800 */
[----:B------:R-:W-:-:S03]  /*5920*/  LOP3.LUT R30, R28, 0x8, RZ, 0x3c, !PT ;  /* 0x000000081c1e7812 */ /* 0x000fc600078e3cff */
[----:B------:R-:W4:Y:S01]  /*5930*/  LDL R43, [R1+0x48] ;  /* 0x00004800012b7983 */ /* 0x000f220000100800 */
[----:B0-----:R-:W-:Y:S01]  /*5940*/  ULEA UR5, UR6, UR5, 0x18 ;  /* 0x0000000506057291 */ /* 0x001fe2000f8ec03f */
[----:B------:R-:W-:Y:S01]  /*5950*/  BAR.SYNC.DEFER_BLOCKING 0x0 ;  /* 0x0000000000007b1d */ /* 0x000fe20000010000 */
[----:B------:R-:W-:Y:S02]  /*5960*/  ISETP.GE.AND P0, PT, R29, UR7, PT ;  /* 0x000000071d007c0c */ /* 0x000fe4000bf06270 */
[----:B------:R-:W-:Y:S02]  /*5970*/  LOP3.LUT R112, R28, 0x10, RZ, 0x3c, !PT ;  /* 0x000000101c707812 */ /* 0x000fe400078e3cff */
[----:B------:R-:W-:-:S03]  /*5980*/  SHF.R.S32.HI R29, RZ, 0x1f, R165 ;  /* 0x0000001fff1d7819 */ /* 0x000fc600000114a5 */
[----:B------:R-:W-:Y:S04]  /*5990*/  STS.U8 [R28+UR5], R37 ;  /* 0x000000251c007988 */ /* 0x000fe80008000005 */
[----:B---3--:R-:W-:Y:S04]  /*59a0*/  STS.U8 [R28+UR5+0x200], R38 ;  /* 0x000200261c007988 */ /* 0x008fe80008000005 */
[----:B--2---:R0:W-:Y:S01]  /*59b0*/  STS.U8 [R30+UR5+0x80], R34 ;  /* 0x000080221e007988 */ /* 0x0041e20008000005 */
[----:B----4-:R-:W-:-:S03]  /*59c0*/  IADD3 R32, P1, R165, R42, RZ ;  /* 0x0000002aa5207210 */ /* 0x010fc60007f3e0ff */
[----:B------:R-:W2:Y:S04]  /*59d0*/  LDL R42, [R1+0x40] ;  /* 0x00004000012a7983 */ /* 0x000ea80000100800 */
[----:B------:R-:W-:Y:S04]  /*59e0*/  STS.U8 [R30+UR5+0x280], R36 ;  /* 0x000280241e007988 */ /* 0x000fe80008000005 */
[----:B------:R1:W-:Y:S01]  /*59f0*/  STS.U8 [R112+UR5+0x100], R35 ;  /* 0x0001002370007988 */ /* 0x0003e20008000005 */
[----:B0-----:R-:W-:-:S05]  /*5a00*/  IADD3 R34, P3, R165, R114, RZ ;  /* 0x00000072a5227210 */ /* 0x001fca0007f7e0ff */
[----:B-1----:R-:W-:Y:S01]  /*5a10*/  IMAD.X R35, R29, 0x1, R2, P3 ;  /* 0x000000011d237824 */ /* 0x002fe200018e0602 */
[----:B------:R-:W-:Y:S01]  /*5a20*/  IADD3 R36, P2, R165, R51, RZ ;  /* 0x00000033a5247210 */ /* 0x000fe20007f5e0ff */
[----:B------:R0:W-:Y:S01]  /*5a30*/  STL [R1+0x19c], R0 ;  /* 0x00019c0001007387 */ /* 0x0001e20000100800 */
[----:B------:R-:W-:-:S03]  /*5a40*/  IMAD.X R33, R29, 0x1, R0, P1 ;  /* 0x000000011d217824 */ /* 0x000fc600008e0600 */
[----:B------:R-:W3:Y:S04]  /*5a50*/  LDL R115, [R1+0x44] ;  /* 0x0000440001737983 */ /* 0x000ee80000100800 */
[----:B------:R-:W4:Y:S04]  /*5a60*/  LDL R114, [R1+0x38] ;  /* 0x0000380001727983 */ /* 0x000f280000100800 */
[----:B------:R-:W4:Y:S04]  /*5a70*/  LDL R2, [R1+0x30] ;  /* 0x0000300001027983 */ /* 0x000f280000100800 */
[----:B0-----:R-:W4:Y:S01]  /*5a80*/  LDL.LU R0, [R1+0x3c] ;  /* 0x00003c0001007983 */ /* 0x001f220000300800 */
[----:B------:R-:W-:-:S03]  /*5a90*/  IADD3 R38, P1, R165, R47, RZ ;  /* 0x0000002fa5267210 */ /* 0x000fc60007f3e0ff */
[----:B------:R-:W4:Y:S04]  /*5aa0*/  LDL R51, [R1+0x28] ;  /* 0x0000280001337983 */ /* 0x000f280000100800 */
[----:B------:R-:W4:Y:S04]  /*5ab0*/  LDL R47, [R1+0x34] ;  /* 0x00003400012f7983 */ /* 0x000f280000100800 */
[----:B------:R-:W4:Y:S01]  /*5ac0*/  LDL.LU R162, [R1+0x2c] ;  /* 0x00002c0001a27983 */ /* 0x000f220000300800 */
[----:B------:R-:W-:-:S03]  /*5ad0*/  LOP3.LUT R31, R28, 0x18, RZ, 0x3c, !PT ;  /* 0x000000181c1f7812 */ /* 0x000fc600078e3cff */
[----:B------:R-:W-:Y:S04]  /*5ae0*/  STS.U8 [R112+UR5+0x300], R40 ;  /* 0x0003002870007988 */ /* 0x000fe80008000005 */
[----:B------:R0:W-:Y:S04]  /*5af0*/  STS.U8 [R31+UR5+0x180], R39 ;  /* 0x000180271f007988 */ /* 0x0001e80008000005 */
[----:B------:R-:W-:Y:S01]  /*5b00*/  STS.U8 [R31+UR5+0x380], R41 ;  /* 0x000380291f007988 */ /* 0x000fe20008000005 */
[----:B------:R-:W-:Y:S01]  /*5b10*/  PRMT R30, RZ, 0x7610, R30 ;  /* 0x00007610ff1e7816 */ /* 0x000fe2000000001e */
[----:B------:R-:W-:Y:S01]  /*5b20*/  BAR.SYNC.DEFER_BLOCKING 0x0 ;  /* 0x0000000000007b1d */ /* 0x000fe20000010000 */
[----:B0-----:R-:W-:-:S02]  /*5b30*/  IMAD.X R39, R29, 0x1, R45, P1 ;  /* 0x000000011d277824 */ /* 0x001fc400008e062d */
[----:B------:R-:W-:Y:S01]  /*5b40*/  IMAD.X R37, R29, 0x1, R46, P2 ;  /* 0x000000011d257824 */ /* 0x000fe200010e062e */
[----:B------:R-:W-:Y:S02]  /*5b50*/  IADD3 R40, P2, R165, R43, RZ ;  /* 0x0000002ba5287210 */ /* 0x000fe40007f5e0ff */
[----:B------:R-:W4:Y:S04]  /*5b60*/  LDL R46, [R1+0x20] ;  /* 0x00002000012e7983 */ /* 0x000f280000100800 */
[----:B------:R-:W4:Y:S04]  /*5b70*/  LDL R45, [R1+0x18] ;  /* 0x00001800012d7983 */ /* 0x000f280000100800 */
[----:B------:R0:W4:Y:S02]  /*5b80*/  @!P0 LDG.E.U8 R30, desc[UR8][R32.64] ;  /* 0x00000008201e8981 */ /* 0x000124000c1e1100 */
[----:B0-----:R-:W-:-:S02]  /*5b90*/  PRMT R33, RZ, 0x7610, R33 ;  /* 0x00007610ff217816 */ /* 0x001fc40000000021 */
[----:B------:R-:W-:-:S04]  /*5ba0*/  PRMT R32, RZ, 0x7610, R32 ;  /* 0x00007610ff207816 */ /* 0x000fc80000000020 */
[----:B------:R0:W4:Y:S04]  /*5bb0*/  @!P0 LDG.E.U8 R33, desc[UR8][R38.64] ;  /* 0x0000000826218981 */ /* 0x000128000c1e1100 */
[----:B------:R1:W4:Y:S01]  /*5bc0*/  @!P0 LDG.E.U8 R32, desc[UR8][R36.64] ;  /* 0x0000000824208981 */ /* 0x000322000c1e1100 */
[----:B0-----:R-:W-:-:S03]  /*5bd0*/  IADD3 R38, P3, R165, R44, RZ ;  /* 0x0000002ca5267210 */ /* 0x001fc60007f7e0ff */
[----:B------:R-:W4:Y:S01]  /*5be0*/  LDL R44, [R1+0x10] ;  /* 0x00001000012c7983 */ /* 0x000f220000100800 */
[----:B-1----:R-:W-:Y:S01]  /*5bf0*/  PRMT R36, RZ, 0x7610, R36 ;  /* 0x00007610ff247816 */ /* 0x002fe20000000024 */
[----:B------:R-:W-:Y:S02]  /*5c00*/  IMAD.X R39, R29, 0x1, R163, P3 ;  /* 0x000000011d277824 */ /* 0x000fe400018e06a3 */
[----:B------:R0:W-:Y:S04]  /*5c10*/  STL [R1+0x1a4], R163 ;  /* 0x0001a4a301007387 */ /* 0x0001e80000100800 */
[----:B0-----:R-:W4:Y:S01]  /*5c20*/  LDL.LU R163, [R1+0x24] ;  /* 0x0000240001a37983 */ /* 0x001f220000300800 */
[----:B--2---:R-:W-:Y:S01]  /*5c30*/  IADD3 R42, P1, R165, R42, RZ ;  /* 0x0000002aa52a7210 */ /* 0x004fe20007f3e0ff */
[----:B---3--:R-:W-:-:S04]  /*5c40*/  IMAD.X R41, R29, 0x1, R115, P2 ;  /* 0x000000011d297824 */ /* 0x008fc800010e0673 */
[----:B----4-:R-:W-:Y:S01]  /*5c50*/  IMAD.X R43, R29, 0x1, R0, P1 ;  /* 0x000000011d2b7824 */ /* 0x010fe200008e0600 */
[----:B------:R0:W-:Y:S04]  /*5c60*/  STL [R1+0x1a8], R0 ;  /* 0x0001a80001007387 */ /* 0x0001e80000100800 */
[----:B------:R1:W2:Y:S04]  /*5c70*/  @!P0 LDG.E.U8 R36, desc[UR8][R42.64] ;  /* 0x000000082a248981 */ /* 0x0002a8000c1e1100 */
[----:B0-----:R-:W3:Y:S01]  /*5c80*/  LDL.LU R0, [R1+0x1c] ;  /* 0x00001c0001007983 */ /* 0x001ee20000300800 */
[----:B-1----:R-:W-:-:S03]  /*5c90*/  IADD3 R42, P2, R165, R2, RZ ;  /* 0x00000002a52a7210 */ /* 0x002fc60007f5e0ff */
[----:B------:R-:W4:Y:S02]  /*5ca0*/  LDL R2, [R1+0x8] ;  /* 0x0000080001027983 */ /* 0x000f240000100800 */
[----:B------:R-:W-:Y:S02]  /*5cb0*/  IMAD.X R43, R29, 0x1, R162, P2 ;  /* 0x000000011d2b7824 */ /* 0x000fe400010e06a2 */
[----:B------:R0:W-:Y:S04]  /*5cc0*/  STL [R1+0x1ac], R162 ;  /* 0x0001aca201007387 */ /* 0x0001e80000100800 */
[----:B0-----:R-:W2:Y:S01]  /*5cd0*/  LDL.LU R162, [R1+0x14] ;  /* 0x0000140001a27983 */ /* 0x001ea20000300800 */
[----:B------:R-:W-:-:S06]  /*5ce0*/  PRMT R31, RZ, 0x7610, R31 ;  /* 0x00007610ff1f7816 */ /* 0x000fcc000000001f */
[----:B------:R0:W4:Y:S02]  /*5cf0*/  @!P0 LDG.E.U8 R31, desc[UR8][R34.64] ;  /* 0x00000008221f8981 */ /* 0x000124000c1e1100 */
[----:B0-----:R-:W-:Y:S02]  /*5d00*/  PRMT R35, RZ, 0x7610, R35 ;  /* 0x00007610ff237816 */ /* 0x001fe40000000023 */
[----:B------:R-:W-:-:S04]  /*5d10*/  PRMT R34, RZ, 0x7610, R34 ;  /* 0x00007610ff227816 */ /* 0x000fc80000000022 */
[----:B------:R0:W4:Y:S04]  /*5d20*/  @!P0 LDG.E.U8 R35, desc[UR8][R40.64] ;  /* 0x0000000828238981 */ /* 0x000128000c1e1100 */
[----:B------:R1:W4:Y:S01]  /*5d30*/  @!P0 LDG.E.U8 R34, desc[UR8][R38.64] ;  /* 0x0000000826228981 */ /* 0x000322000c1e1100 */
[C---:B0-----:R-:W-:Y:S02]  /*5d40*/  IADD3 R40, P3, R165.reuse, R114, RZ ;  /* 0x00000072a5287210 */ /* 0x041fe40007f7e0ff */
[----:B------:R-:W-:Y:S02]  /*5d50*/  IADD3 R114, P1, R165, R51, RZ ;  /* 0x00000033a5727210 */ /* 0x000fe40007f3e0ff */
[----:B-1----:R-:W-:Y:S01]  /*5d60*/  PRMT R39, RZ, 0x7610, R39 ;  /* 0x00007610ff277816 */ /* 0x002fe20000000027 */
[----:B------:R-:W-:Y:S01]  /*5d70*/  IMAD.X R41, R29, 0x1, R47, P3 ;  /* 0x000000011d297824 */ /* 0x000fe200018e062f */
[----:B------:R-:W-:Y:S01]  /*5d80*/  IADD3 R120, P2, R165, R45, RZ ;  /* 0x0000002da5787210 */ /* 0x000fe20007f5e0ff */
[----:B------:R-:W-:Y:S01]  /*5d90*/  IMAD.X R115, R29, 0x1, R163, P1 ;  /* 0x000000011d737824 */ /* 0x000fe200008e06a3 */
[----:B------:R0:W-:Y:S04]  /*5da0*/  STL [R1+0x1b0], R163 ;  /* 0x0001b0a301007387 */ /* 0x0001e80000100800 */
[----:B------:R1:W4:Y:S04]  /*5db0*/  @!P0 LDG.E.U8 R39, desc[UR8][R114.64] ;  /* 0x0000000872278981 */ /* 0x000328000c1e1100 */
[----:B0-----:R-:W4:Y:S01]  /*5dc0*/  LDL.LU R163, [R1+0xc] ;  /* 0x00000c0001a37983 */ /* 0x001f220000300800 */
[----:B-1----:R-:W-:-:S05]  /*5dd0*/  IADD3 R114, P3, R165, R46, RZ ;  /* 0x0000002ea5727210 */ /* 0x002fca0007f7e0ff */
[C---:B---3--:R-:W-:Y:S01]  /*5de0*/  IMAD.X R115, R29.reuse, 0x1, R0, P3 ;  /* 0x000000011d737824 */ /* 0x048fe200018e0600 */
[----:B------:R0:W-:Y:S04]  /*5df0*/  STL [R1+0x1b4], R0 ;  /* 0x0001b40001007387 */ /* 0x0001e80000100800 */
[----:B0-----:R-:W3:Y:S01]  /*5e00*/  LDL.LU R0, [R1+0x4] ;  /* 0x0000040001007983 */ /* 0x001ee20000300800 */
[----:B--2---:R-:W-:-:S03]  /*5e10*/  IMAD.X R121, R29, 0x1, R162, P2 ;  /* 0x000000011d797824 */ /* 0x004fc600010e06a2 */
[----:B------:R0:W-:Y:S04]  /*5e20*/  STL [R1+0x1b8], R162 ;  /* 0x0001b8a201007387 */ /* 0x0001e80000100800 */
[----:B0-----:R-:W2:Y:S01]  /*5e30*/  LDL.LU R162, [R1] ;  /* 0x0000000001a27983 */ /* 0x001ea20000300800 */
[----:B------:R-:W-:Y:S02]  /*5e40*/  PRMT R37, RZ, 0x7610, R37 ;  /* 0x00007610ff257816 */ /* 0x000fe40000000025 */
[----:B------:R-:W-:Y:S02]  /*5e50*/  PRMT R38, RZ, 0x7610, R38 ;  /* 0x00007610ff267816 */ /* 0x000fe40000000026 */
[----:B------:R-:W-:Y:S02]  /*5e60*/  IADD3 R122, P1, R165, R44, RZ ;  /* 0x0000002ca57a7210 */ /* 0x000fe40007f3e0ff */
[----:B------:R0:W2:Y:S04]  /*5e70*/  @!P0 LDG.E.U8 R37, desc[UR8][R40.64] ;  /* 0x0000000828258981 */ /* 0x0000a8000c1e1100 */
[----:B------:R1:W2:Y:S01]  /*5e80*/  @!P0 LDG.E.U8 R38, desc[UR8][R42.64] ;  /* 0x000000082a268981 */ /* 0x0002a2000c1e1100 */
[----:B0-----:R-:W-:-:S02]  /*5e90*/  PRMT R41, RZ, 0x7610, R41 ;  /* 0x00007610ff297816 */ /* 0x001fc40000000029 */
[----:B-1----:R-:W-:-:S04]  /*5ea0*/  PRMT R42, RZ, 0x7610, R42 ;  /* 0x00007610ff2a7816 */ /* 0x002fc8000000002a */
[----:B------:R4:W2:Y:S01]  /*5eb0*/  @!P0 LDG.E.U8 R41, desc[UR8][R120.64] ;  /* 0x0000000878298981 */ /* 0x0008a2000c1e1100 */
[----:B------:R-:W-:Y:S02]  /*5ec0*/  PRMT R40, RZ, 0x7610, R40 ;  /* 0x00007610ff287816 */ /* 0x000fe40000000028 */
[----:B------:R-:W-:Y:S02]  /*5ed0*/  PRMT R43, RZ, 0x7610, R43 ;  /* 0x00007610ff2b7816 */ /* 0x000fe4000000002b */
[----:B------:R-:W-:Y:S02]  /*5ee0*/  PRMT R113, RZ, 0x7610, R113 ;  /* 0x00007610ff717816 */ /* 0x000fe40000000071 */
[----:B------:R0:W2:Y:S01]  /*5ef0*/  @!P0 LDG.E.U8 R40, desc[UR8][R114.64] ;  /* 0x0000000872288981 */ /* 0x0000a2000c1e1100 */
[----:B----4-:R-:W-:Y:S02]  /*5f00*/  IADD3 R120, P3, R165, R2, RZ ;  /* 0x00000002a5787210 */ /* 0x010fe40007f7e0ff */
[----:B0-----:R-:W-:-:S02]  /*5f10*/  PRMT R114, RZ, 0x7610, R114 ;  /* 0x00007610ff727816 */ /* 0x001fc40000000072 */
[----:B------:R-:W-:Y:S01]  /*5f20*/  PRMT R148, RZ, 0x7610, R148 ;  /* 0x00007610ff947816 */ /* 0x000fe20000000094 */
[----:B------:R-:W-:-:S05]  /*5f30*/  IMAD.X R123, R29, 0x1, R163, P1 ;  /* 0x000000011d7b7824 */ /* 0x000fca00008e06a3 */
[----:B------:R2:W4:Y:S01]  /*5f40*/  @!P0 LDG.E.U8 R42, desc[UR8][R122.64] ;  /* 0x000000087a2a8981 */ /* 0x000522000c1e1100 */
[----:B------:R-:W-:-:S05]  /*5f50*/  IADD3 R146, P1, R165, R251, RZ ;  /* 0x000000fba5927210 */ /* 0x000fca0007f3e0ff */
[----:B------:R-:W-:Y:S01]  /*5f60*/  IMAD.X R147, R29, 0x1, R250, P1 ;  /* 0x000000011d937824 */ /* 0x000fe200008e06fa */
[----:B------:R-:W-:-:S04]  /*5f70*/  PRMT R149, RZ, 0x7610, R149 ;  /* 0x00007610ff957816 */ /* 0x000fc80000000095 */
[----:B------:R-:W4:Y:S01]  /*5f80*/  @!P0 LDG.E.U8 R114, desc[UR8][R146.64] ;  /* 0x0000000892728981 */ /* 0x000f22000c1e1100 */
[----:B------:R-:W-:Y:S02]  /*5f90*/  PRMT R115, RZ, 0x7610, R115 ;  /* 0x00007610ff737816 */ /* 0x000fe40000000073 */
[----:B------:R-:W-:Y:S02]  /*5fa0*/  PRMT R150, RZ, 0x7610, R150 ;  /* 0x00007610ff967816 */ /* 0x000fe40000000096 */
[----:B------:R-:W-:Y:S02]  /*5fb0*/  PRMT R151, RZ, 0x7610, R151 ;  /* 0x00007610ff977816 */ /* 0x000fe40000000097 */
[----:B------:R-:W-:Y:S02]  /*5fc0*/  PRMT R152, RZ, 0x7610, R152 ;  /* 0x00007610ff987816 */ /* 0x000fe40000000098 */
[----:B------:R-:W-:Y:S02]  /*5fd0*/  PRMT R153, RZ, 0x7610, R153 ;  /* 0x00007610ff997816 */ /* 0x000fe40000000099 */
[----:B------:R-:W-:-:S02]  /*5fe0*/  PRMT R154, RZ, 0x7610, R154 ;  /* 0x00007610ff9a7816 */ /* 0x000fc4000000009a */
        /* <DEDUP_REMOVED lines=27> */
[----:B------:R-:W-:Y:S01]  /*61a0*/  PRMT R226, RZ, 0x7610, R226 ;  /* 0x00007610ffe27816 */ /* 0x000fe200000000e2 */
[----:B---3--:R-:W-:-:S05]  /*61b0*/  IMAD.X R121, R29, 0x1, R0, P3 ;  /* 0x000000011d797824 */ /* 0x008fca00018e0600 */
[----:B------:R0:W3:Y:S01]  /*61c0*/  @!P0 LDG.E.U8 R43, desc[UR8][R120.64] ;  /* 0x00000008782b8981 */ /* 0x0000e2000c1e1100 */
[----:B--2---:R-:W-:-:S05]  /*61d0*/  IADD3 R122, P2, R165, R162, RZ ;  /* 0x000000a2a57a7210 */ /* 0x004fca0007f5e0ff */
[----:B------:R-:W-:Y:S01]  /*61e0*/  IMAD.X R123, R29, 0x1, R252, P2 ;  /* 0x000000011d7b7824 */ /* 0x000fe200010e06fc */
[----:B0-----:R-:W-:-:S04]  /*61f0*/  IADD3 R120, P1, R165, R242, RZ ;  /* 0x000000f2a5787210 */ /* 0x001fc80007f3e0ff */
[----:B------:R0:W2:Y:S01]  /*6200*/  @!P0 LDG.E.U8 R113, desc[UR8][R122.64] ;  /* 0x000000087a718981 */ /* 0x0000a2000c1e1100 */
[----:B------:R-:W-:Y:S01]  /*6210*/  IADD3 R146, P3, R165, R249, RZ ;  /* 0x000000f9a5927210 */ /* 0x000fe20007f7e0ff */
[----:B------:R-:W-:Y:S01]  /*6220*/  IMAD.X R121, R29, 0x1, R227, P1 ;  /* 0x000000011d797824 */ /* 0x000fe200008e06e3 */
[----:B0-----:R-:W-:-:S03]  /*6230*/  IADD3 R122, P2, R165, R247, RZ ;  /* 0x000000f7a57a7210 */ /* 0x001fc60007f5e0ff */
[C---:B------:R-:W-:Y:S01]  /*6240*/  IMAD.X R147, R29.reuse, 0x1, R248, P3 ;  /* 0x000000011d937824 */ /* 0x040fe200018e06f8 */
[----:B------:R0:W3:Y:S01]  /*6250*/  @!P0 LDG.E.U8 R149, desc[UR8][R120.64] ;  /* 0x0000000878958981 */ /* 0x0000e2000c1e1100 */
[----:B------:R-:W-:-:S03]  /*6260*/  IMAD.X R123, R29, 0x1, R243, P2 ;  /* 0x000000011d7b7824 */ /* 0x000fc600010e06f3 */
[----:B------:R-:W3:Y:S04]  /*6270*/  @!P0 LDG.E.U8 R115, desc[UR8][R146.64] ;  /* 0x0000000892738981 */ /* 0x000ee8000c1e1100 */
[----:B------:R1:W3:Y:S01]  /*6280*/  @!P0 LDG.E.U8 R148, desc[UR8][R122.64] ;  /* 0x000000087a948981 */ /* 0x0002e2000c1e1100 */
[C---:B0-----:R-:W-:Y:S02]  /*6290*/  IADD3 R120, P3, R165.reuse, R223, RZ ;  /* 0x000000dfa5787210 */ /* 0x041fe40007f7e0ff */
[----:B-1----:R-:W-:-:S03]  /*62a0*/  IADD3 R122, P2, R165, R221, RZ ;  /* 0x000000dda57a7210 */ /* 0x002fc60007f5e0ff */
[----:B------:R-:W-:Y:S01]  /*62b0*/  IMAD.X R121, R29, 0x1, R222, P3 ;  /* 0x000000011d797824 */ /* 0x000fe200018e06de */
[----:B------:R-:W-:Y:S01]  /*62c0*/  IADD3 R146, P1, R165, R201, RZ ;  /* 0x000000c9a5927210 */ /* 0x000fe20007f3e0ff */
[----:B------:R-:W-:-:S03]  /*62d0*/  IMAD.X R123, R29, 0x1, R205, P2 ;  /* 0x000000011d7b7824 */ /* 0x000fc600010e06cd */
[----:B------:R0:W3:Y:S01]  /*62e0*/  @!P0 LDG.E.U8 R150, desc[UR8][R120.64] ;  /* 0x0000000878968981 */ /* 0x0000e2000c1e1100 */
[----:B------:R-:W-:-:S03]  /*62f0*/  IMAD.X R147, R29, 0x1, R200, P1 ;  /* 0x000000011d937824 */ /* 0x000fc600008e06c8 */
[----:B------:R1:W3:Y:S04]  /*6300*/  @!P0 LDG.E.U8 R151, desc[UR8][R122.64] ;  /* 0x000000087a978981 */ /* 0x0002e8000c1e1100 */
[----:B------:R4:W3:Y:S01]  /*6310*/  @!P0 LDG.E.U8 R152, desc[UR8][R146.64] ;  /* 0x0000000892988981 */ /* 0x0008e2000c1e1100 */
[C---:B0-----:R-:W-:Y:S02]  /*6320*/  IADD3 R120, P3, R165.reuse, R199, RZ ;  /* 0x000000c7a5787210 */ /* 0x041fe40007f7e0ff */
[----:B-1----:R-:W-:-:S03]  /*6330*/  IADD3 R122, P2, R165, R194, RZ ;  /* 0x000000c2a57a7210 */ /* 0x002fc60007f5e0ff */
[----:B------:R-:W-:Y:S01]  /*6340*/  IMAD.X R121, R29, 0x1, R195, P3 ;  /* 0x000000011d797824 */ /* 0x000fe200018e06c3 */
[----:B----4-:R-:W-:Y:S01]  /*6350*/  IADD3 R146, P1, R165, R189, RZ ;  /* 0x000000bda5927210 */ /* 0x010fe20007f3e0ff */
[----:B------:R-:W-:-:S03]  /*6360*/  IMAD.X R123, R29, 0x1, R193, P2 ;  /* 0x000000011d7b7824 */ /* 0x000fc600010e06c1 */
[----:B------:R0:W4:Y:S01]  /*6370*/  @!P0 LDG.E.U8 R153, desc[UR8][R120.64] ;  /* 0x0000000878998981 */ /* 0x000122000c1e1100 */
[----:B------:R-:W-:-:S03]  /*6380*/  IMAD.X R147, R29, 0x1, R188, P1 ;  /* 0x000000011d937824 */ /* 0x000fc600008e06bc */
[----:B------:R1:W4:Y:S04]  /*6390*/  @!P0 LDG.E.U8 R154, desc[UR8][R122.64] ;  /* 0x000000087a9a8981 */ /* 0x000328000c1e1100 */
[----:B------:R1:W4:Y:S01]  /*63a0*/  @!P0 LDG.E.U8 R155, desc[UR8][R146.64] ;  /* 0x00000008929b8981 */ /* 0x000322000c1e1100 */
[C---:B0-----:R-:W-:Y:S02]  /*63b0*/  IADD3 R120, P3, R165.reuse, R187, RZ ;  /* 0x000000bba5787210 */ /* 0x041fe40007f7e0ff */
[----:B-1----:R-:W-:-:S03]  /*63c0*/  IADD3 R122, P2, R165, R185, RZ ;  /* 0x000000b9a57a7210 */ /* 0x002fc60007f5e0ff */
[----:B------:R-:W-:Y:S01]  /*63d0*/  IMAD.X R121, R29, 0x1, R186, P3 ;  /* 0x000000011d797824 */ /* 0x000fe200018e06ba */
[----:B------:R-:W-:Y:S01]  /*63e0*/  IADD3 R146, P1, R165, R183, RZ ;  /* 0x000000b7a5927210 */ /* 0x000fe20007f3e0ff */
        /* <DEDUP_REMOVED lines=66> */
[----:B------:R1:W4:Y:S01]  /*6810*/  @!P0 LDG.E.U8 R219, desc[UR8][R122.64] ;  /* 0x000000087adb8981 */ /* 0x000322000c1e1100 */
[----:B------:R-:W-:-:S03]  /*6820*/  IADD3 RZ, P1, R165, R20, RZ ;  /* 0x00000014a5ff7210 */ /* 0x000fc60007f3e0ff */
[----:B------:R1:W4:Y:S01]  /*6830*/  @!P0 LDG.E.U8 R220, desc[UR8][R146.64] ;  /* 0x0000000892dc8981 */ /* 0x000322000c1e1100 */
[C---:B0-----:R-:W-:Y:S02]  /*6840*/  IADD3 R120, P3, R165.reuse, R24, RZ ;  /* 0x00000018a5787210 */ /* 0x041fe40007f7e0ff */
[----:B-1----:R-:W-:-:S03]  /*6850*/  IADD3 R122, P2, R165, R22, RZ ;  /* 0x00000016a57a7210 */ /* 0x002fc60007f5e0ff */
[----:B------:R-:W-:Y:S01]  /*6860*/  IMAD.X R121, R29, 0x1, R125, P3 ;  /* 0x000000011d797824 */ /* 0x000fe200018e067d */
[C---:B------:R-:W-:Y:S01]  /*6870*/  IADD3 RZ, P3, R165.reuse, R18, RZ ;  /* 0x00000012a5ff7210 */ /* 0x040fe20007f7e0ff */
[----:B------:R-:W-:Y:S02]  /*6880*/  IMAD.IADD R146, R165, 0x1, R20 ;  /* 0x00000001a5927824 */ /* 0x000fe400078e0214 */
[----:B------:R-:W-:Y:S01]  /*6890*/  IMAD.X R123, R29, 0x1, R119, P2 ;  /* 0x000000011d7b7824 */ /* 0x000fe200010e0677 */
[----:B------:R-:W-:Y:S01]  /*68a0*/  IADD3 RZ, P2, R165, R14, RZ ;  /* 0x0000000ea5ff7210 */ /* 0x000fe20007f5e0ff */
[----:B------:R-:W-:Y:S01]  /*68b0*/  IMAD.X R147, R29, 0x1, R117, P1 ;  /* 0x000000011d937824 */ /* 0x000fe200008e0675 */
[----:B------:R-:W-:Y:S01]  /*68c0*/  IADD3 RZ, P1, R165, R10, RZ ;  /* 0x0000000aa5ff7210 */ /* 0x000fe20007f3e0ff */
[----:B------:R0:W4:Y:S01]  /*68d0*/  @!P0 LDG.E.U8 R224, desc[UR8][R120.64] ;  /* 0x0000000878e08981 */ /* 0x000122000c1e1100 */
[----:B------:R-:W-:Y:S02]  /*68e0*/  PRMT R229, RZ, 0x7610, R229 ;  /* 0x00007610ffe57816 */ /* 0x000fe400000000e5 */
[----:B------:R-:W-:Y:S01]  /*68f0*/  PRMT R230, RZ, 0x7610, R230 ;  /* 0x00007610ffe67816 */ /* 0x000fe200000000e6 */
[----:B------:R1:W4:Y:S01]  /*6900*/  @!P0 LDG.E.U8 R225, desc[UR8][R122.64] ;  /* 0x000000087ae18981 */ /* 0x000322000c1e1100 */
[----:B------:R-:W-:-:S03]  /*6910*/  PRMT R228, RZ, 0x7610, R228 ;  /* 0x00007610ffe47816 */ /* 0x000fc600000000e4 */
[----:B------:R1:W4:Y:S01]  /*6920*/  @!P0 LDG.E.U8 R226, desc[UR8][R146.64] ;  /* 0x0000000892e28981 */ /* 0x000322000c1e1100 */
[----:B0-----:R-:W-:Y:S02]  /*6930*/  IMAD.IADD R120, R165, 0x1, R18 ;  /* 0x00000001a5787824 */ /* 0x001fe400078e0212 */
[----:B------:R-:W-:Y:S01]  /*6940*/  IMAD.X R121, R29, 0x1, R111, P3 ;  /* 0x000000011d797824 */ /* 0x000fe200018e066f */
[C---:B------:R-:W-:Y:S01]  /*6950*/  IADD3 RZ, P3, R165.reuse, R7, RZ ;  /* 0x00000007a5ff7210 */ /* 0x040fe20007f7e0ff */
[----:B-1----:R-:W-:Y:S02]  /*6960*/  IMAD.IADD R122, R165, 0x1, R14 ;  /* 0x00000001a57a7824 */ /* 0x002fe400078e020e */
[----:B------:R-:W-:Y:S01]  /*6970*/  IMAD.X R123, R29, 0x1, R27, P2 ;  /* 0x000000011d7b7824 */ /* 0x000fe200010e061b */
[C---:B------:R-:W-:Y:S01]  /*6980*/  IADD3 RZ, P2, R165.reuse, R5, RZ ;  /* 0x00000005a5ff7210 */ /* 0x040fe20007f5e0ff */
[----:B------:R-:W-:Y:S01]  /*6990*/  IMAD.IADD R146, R165, 0x1, R10 ;  /* 0x00000001a5927824 */ /* 0x000fe200078e020a */
[----:B------:R0:W4:Y:S01]  /*69a0*/  @!P0 LDG.E.U8 R229, desc[UR8][R120.64] ;  /* 0x0000000878e58981 */ /* 0x000122000c1e1100 */
[----:B------:R-:W-:Y:S01]  /*69b0*/  IMAD.X R147, R29, 0x1, R23, P1 ;  /* 0x000000011d937824 */ /* 0x000fe200008e0617 */
[----:B------:R-:W-:-:S02]  /*69c0*/  IADD3 RZ, P1, R165, R3, RZ ;  /* 0x00000003a5ff7210 */ /* 0x000fc40007f3e0ff */
[----:B------:R1:W4:Y:S01]  /*69d0*/  @!P0 LDG.E.U8 R230, desc[UR8][R122.64] ;  /* 0x000000087ae68981 */ /* 0x000322000c1e1100 */
[----:B------:R-:W-:Y:S02]  /*69e0*/  PRMT R233, RZ, 0x7610, R233 ;  /* 0x00007610ffe97816 */ /* 0x000fe400000000e9 */
[----:B------:R-:W-:Y:S01]  /*69f0*/  PRMT R232, RZ, 0x7610, R232 ;  /* 0x00007610ffe87816 */ /* 0x000fe200000000e8 */
[----:B------:R2:W4:Y:S01]  /*6a00*/  @!P0 LDG.E.U8 R228, desc[UR8][R146.64] ;  /* 0x0000000892e48981 */ /* 0x000522000c1e1100 */
[----:B------:R-:W-:Y:S01]  /*6a10*/  PRMT R231, RZ, 0x7610, R231 ;  /* 0x00007610ffe77816 */ /* 0x000fe200000000e7 */
[----:B0-----:R-:W-:Y:S02]  /*6a20*/  IMAD.IADD R120, R165, 0x1, R7 ;  /* 0x00000001a5787824 */ /* 0x001fe400078e0207 */
[----:B------:R-:W-:Y:S01]  /*6a30*/  IMAD.X R121, R29, 0x1, R19, P3 ;  /* 0x000000011d797824 */ /* 0x000fe200018e0613 */
[C---:B------:R-:W-:Y:S01]  /*6a40*/  IADD3 RZ, P3, R165.reuse, R16, RZ ;  /* 0x00000010a5ff7210 */ /* 0x040fe20007f7e0ff */
[----:B-1----:R-:W-:-:S02]  /*6a50*/  IMAD.IADD R122, R165, 0x1, R5 ;  /* 0x00000001a57a7824 */ /* 0x002fc400078e0205 */
[----:B------:R-:W-:Y:S01]  /*6a60*/  IMAD.X R123, R29, 0x1, R15, P2 ;  /* 0x000000011d7b7824 */ /* 0x000fe200010e060f */
[C---:B------:R-:W-:Y:S01]  /*6a70*/  IADD3 RZ, P2, R165.reuse, R12, RZ ;  /* 0x0000000ca5ff7210 */ /* 0x040fe20007f5e0ff */
[----:B--2---:R-:W-:Y:S01]  /*6a80*/  IMAD.IADD R146, R165, 0x1, R3 ;  /* 0x00000001a5927824 */ /* 0x004fe200078e0203 */
[----:B------:R0:W2:Y:S01]  /*6a90*/  @!P0 LDG.E.U8 R233, desc[UR8][R120.64] ;  /* 0x0000000878e98981 */ /* 0x0000a2000c1e1100 */
[----:B------:R-:W-:Y:S01]  /*6aa0*/  IMAD.X R147, R29, 0x1, R11, P1 ;  /* 0x000000011d937824 */ /* 0x000fe200008e060b */
[C---:B------:R-:W-:Y:S02]  /*6ab0*/  IADD3 RZ, P1, R165.reuse, R8, RZ ;  /* 0x00000008a5ff7210 */ /* 0x040fe40007f3e0ff */
[----:B------:R1:W2:Y:S01]  /*6ac0*/  @!P0 LDG.E.U8 R232, desc[UR8][R122.64] ;  /* 0x000000087ae88981 */ /* 0x0002a2000c1e1100 */
[----:B------:R-:W-:Y:S02]  /*6ad0*/  PRMT R240, RZ, 0x7610, R240 ;  /* 0x00007610fff07816 */ /* 0x000fe400000000f0 */
[----:B------:R-:W-:Y:S01]  /*6ae0*/  PRMT R239, RZ, 0x7610, R239 ;  /* 0x00007610ffef7816 */ /* 0x000fe200000000ef */
[----:B------:R1:W2:Y:S01]  /*6af0*/  @!P0 LDG.E.U8 R231, desc[UR8][R146.64] ;  /* 0x0000000892e78981 */ /* 0x0002a2000c1e1100 */
[----:B------:R-:W-:Y:S01]  /*6b00*/  PRMT R238, RZ, 0x7610, R238 ;  /* 0x00007610ffee7816 */ /* 0x000fe200000000ee */
[----:B0-----:R-:W-:-:S02]  /*6b10*/  IMAD.IADD R120, R165, 0x1, R16 ;  /* 0x00000001a5787824 */ /* 0x001fc400078e0210 */
[----:B------:R-:W-:Y:S01]  /*6b20*/  IMAD.X R121, R29, 0x1, R109, P3 ;  /* 0x000000011d797824 */ /* 0x000fe200018e066d */
[C---:B------:R-:W-:Y:S01]  /*6b30*/  IADD3 RZ, P3, R165.reuse, R6, RZ ;  /* 0x00000006a5ff7210 */ /* 0x040fe20007f7e0ff */
[----:B-1----:R-:W-:Y:S02]  /*6b40*/  IMAD.IADD R122, R165, 0x1, R12 ;  /* 0x00000001a57a7824 */ /* 0x002fe400078e020c */
[----:B------:R-:W-:Y:S01]  /*6b50*/  IMAD.X R123, R29, 0x1, R25, P2 ;  /* 0x000000011d7b7824 */ /* 0x000fe200010e0619 */
[C---:B------:R-:W-:Y:S01]  /*6b60*/  IADD3 RZ, P2, R165.reuse, R4, RZ ;  /* 0x00000004a5ff7210 */ /* 0x040fe20007f5e0ff */
[----:B------:R-:W-:Y:S01]  /*6b70*/  IMAD.IADD R146, R165, 0x1, R8 ;  /* 0x00000001a5927824 */ /* 0x000fe200078e0208 */
[----:B------:R0:W2:Y:S01]  /*6b80*/  @!P0 LDG.E.U8 R240, desc[UR8][R120.64] ;  /* 0x0000000878f08981 */ /* 0x0000a2000c1e1100 */
[----:B------:R-:W-:Y:S01]  /*6b90*/  IMAD.X R147, R29, 0x1, R21, P1 ;  /* 0x000000011d937824 */ /* 0x000fe200008e0615 */
[----:B------:R-:W-:Y:S02]  /*6ba0*/  IADD3 RZ, P1, R165, R164, RZ ;  /* 0x000000a4a5ff7210 */ /* 0x000fe40007f3e0ff */
[----:B------:R1:W2:Y:S01]  /*6bb0*/  @!P0 LDG.E.U8 R239, desc[UR8][R122.64] ;  /* 0x000000087aef8981 */ /* 0x0002a2000c1e1100 */
[----:B------:R-:W-:-:S02]  /*6bc0*/  PRMT R244, RZ, 0x7610, R244 ;  /* 0x00007610fff47816 */ /* 0x000fc400000000f4 */
[----:B------:R-:W-:Y:S01]  /*6bd0*/  PRMT R245, RZ, 0x7610, R245 ;  /* 0x00007610fff57816 */ /* 0x000fe200000000f5 */
[----:B------:R1:W2:Y:S01]  /*6be0*/  @!P0 LDG.E.U8 R238, desc[UR8][R146.64] ;  /* 0x0000000892ee8981 */ /* 0x0002a2000c1e1100 */
[----:B------:R-:W-:Y:S01]  /*6bf0*/  PRMT R246, RZ, 0x7610, R246 ;  /* 0x00007610fff67816 */ /* 0x000fe200000000f6 */
[----:B0-----:R-:W-:Y:S02]  /*6c00*/  IMAD.IADD R120, R165, 0x1, R6 ;  /* 0x00000001a5787824 */ /* 0x001fe400078e0206 */
[----:B------:R-:W-:Y:S02]  /*6c10*/  IMAD.X R121, R29, 0x1, R17, P3 ;  /* 0x000000011d797824 */ /* 0x000fe400018e0611 */
[----:B-1----:R-:W-:Y:S02]  /*6c20*/  IMAD.IADD R122, R165, 0x1, R4 ;  /* 0x00000001a57a7824 */ /* 0x002fe400078e0204 */
[----:B------:R-:W-:Y:S01]  /*6c30*/  IMAD.X R123, R29, 0x1, R13, P2 ;  /* 0x000000011d7b7824 */ /* 0x000fe200010e060d */
[----:B------:R0:W2:Y:S01]  /*6c40*/  @!P0 LDG.E.U8 R244, desc[UR8][R120.64] ;  /* 0x0000000878f48981 */ /* 0x0000a2000c1e1100 */
[----:B------:R-:W-:-:S02]  /*6c50*/  IMAD.IADD R146, R165, 0x1, R164 ;  /* 0x00000001a5927824 */ /* 0x000fc400078e02a4 */
[----:B------:R-:W-:Y:S01]  /*6c60*/  IMAD.X R147, R29, 0x1, R9, P1 ;  /* 0x000000011d937824 */ /* 0x000fe200008e0609 */
[----:B------:R-:W2:Y:S04]  /*6c70*/  @!P0 LDG.E.U8 R245, desc[UR8][R122.64] ;  /* 0x000000087af58981 */ /* 0x000ea8000c1e1100 */
[----:B------:R1:W2:Y:S01]  /*6c80*/  @!P0 LDG.E.U8 R246, desc[UR8][R146.64] ;  /* 0x0000000892f68981 */ /* 0x0002a2000c1e1100 */
[C---:B0-----:R-:W-:Y:S01]  /*6c90*/  IMAD.SHL.U32 R120, R212.reuse, 0x40, RZ ;  /* 0x00000040d4787824 */ /* 0x041fe200078e00ff */
[----:B------:R-:W-:-:S04]  /*6ca0*/  LOP3.LUT R29, R212, 0x3, RZ, 0xc0, !PT ;  /* 0x00000003d41d7812 */ /* 0x000fc800078ec0ff */
[----:B------:R-:W-:Y:S02]  /*6cb0*/  LOP3.LUT R120, R120, 0x400, RZ, 0xc0, !PT ;  /* 0x0000040078787812 */ /* 0x000fe400078ec0ff */
[----:B------:R-:W-:-:S03]  /*6cc0*/  SHF.R.S32.HI R241, RZ, 0x2, R212 ;  /* 0x00000002fff17819 */ /* 0x000fc600000114d4 */
[----:B------:R-:W-:Y:S01]  /*6cd0*/  VIADD R120, R120, UR5 ;  /* 0x0000000578787c36 */ /* 0x000fe20008000000 */
[----:B------:R-:W-:Y:S02]  /*6ce0*/  SHF.R.U32.HI R121, RZ, 0x2, R212 ;  /* 0x00000002ff797819 */ /* 0x000fe400000116d4 */
[----:B------:R-:W-:Y:S01]  /*6cf0*/  SGXT R241, R241, 0x1 ;  /* 0x00000001f1f1781a */ /* 0x000fe20000000200 */
[----:B------:R-:W-:Y:S01]  /*6d00*/  IMAD R120, R29, 0x20, R120 ;  /* 0x000000201d787824 */ /* 0x000fe200078e0278 */
[----:B------:R-:W-:Y:S01]  /*6d10*/  SGXT.U32 R121, R121, 0x3 ;  /* 0x000000037979781a */ /* 0x000fe20000000000 */
[----:B------:R-:W-:Y:S02]  /*6d20*/  IMAD R29, R29, 0x88, RZ ;  /* 0x000000881d1d7824 */ /* 0x000fe400078e02ff */
[C---:B------:R-:W-:Y:S01]  /*6d30*/  IMAD.SHL.U32 R214, R212.reuse, 0x2, RZ ;  /* 0x00000002d4d67824 */ /* 0x040fe200078e00ff */
[----:B------:R-:W-:Y:S01]  /*6d40*/  LOP3.LUT R212, R212, 0x60, RZ, 0xc0, !PT ;  /* 0x00000060d4d47812 */ /* 0x000fe200078ec0ff */
[----:B------:R-:W-:Y:S01]  /*6d50*/  STL [R1+0x1c0], R163 ;  /* 0x0001c0a301007387 */ /* 0x000fe20000100800 */
[----:B------:R-:W-:-:S02]  /*6d60*/  LOP3.LUT R241, R241, 0x90, RZ, 0xc0, !PT ;  /* 0x00000090f1f17812 */ /* 0x000fc400078ec0ff */
[----:B------:R-:W-:Y:S01]  /*6d70*/  LOP3.LUT R29, R29, R121, RZ, 0xfc, !PT ;  /* 0x000000791d1d7212 */ /* 0x000fe200078efcff */
[----:B------:R-:W-:Y:S01]  /*6d80*/  STL [R1+0x1c4], R162 ;  /* 0x0001c4a201007387 */ /* 0x000fe20000100800 */
[----:B------:R-:W-:Y:S01]  /*6d90*/  LOP3.LUT R241, R241, 0x10, R214, 0x78, !PT ;  /* 0x00000010f1f17812 */ /* 0x000fe200078e78d6 */
[----:B------:R-:W-:Y:S02]  /*6da0*/  IMAD R120, R212, 0x8, R120 ;  /* 0x00000008d4787824 */ /* 0x000fe400078e0278 */
[----:B------:R-:W-:Y:S01]  /*6db0*/  STL [R1+0x1c8], R251 ;  /* 0x0001c8fb01007387 */ /* 0x000fe20000100800 */
[----:B-1----:R-:W-:-:S03]  /*6dc0*/  LOP3.LUT R146, R29, 0x8, RZ, 0x3c, !PT ;  /* 0x000000081d927812 */ /* 0x002fc600078e3cff */
[----:B------:R-:W-:Y:S01]  /*6dd0*/  STL [R1+0x1cc], R0 ;  /* 0x0001cc0001007387 */ /* 0x000fe20000100800 */
[----:B------:R-:W-:-:S03]  /*6de0*/  LOP3.LUT R147, R29, 0x10, RZ, 0x3c, !PT ;  /* 0x000000101d937812 */ /* 0x000fc600078e3cff */
[----:B------:R-:W-:Y:S01]  /*6df0*/  STL [R1+0x1d0], R252 ;  /* 0x0001d0fc01007387 */ /* 0x000fe20000100800 */
[----:B------:R-:W-:-:S03]  /*6e00*/  LOP3.LUT R234, R29, 0x18, RZ, 0x3c, !PT ;  /* 0x000000181dea7812 */ /* 0x000fc600078e3cff */
[----:B------:R-:W-:Y:S01]  /*6e10*/  STL [R1+0x1d4], R250 ;  /* 0x0001d4fa01007387 */ /* 0x000fe20000100800 */
[----:B------:R-:W-:-:S03]  /*6e20*/  IMAD.IADD R241, R241, 0x1, R120 ;  /* 0x00000001f1f17824 */ /* 0x000fc600078e0278 */
[----:B------:R-:W-:Y:S04]  /*6e30*/  STL [R1+0x1d8], R249 ;  /* 0x0001d8f901007387 */ /* 0x000fe80000100800 */
[----:B------:R-:W-:Y:S04]  /*6e40*/  STL [R1+0x1dc], R247 ;  /* 0x0001dcf701007387 */ /* 0x000fe80000100800 */
[----:B------:R-:W-:Y:S04]  /*6e50*/  STL [R1+0x1e0], R242 ;  /* 0x0001e0f201007387 */ /* 0x000fe80000100800 */
[----:B------:R-:W-:Y:S04]  /*6e60*/  STL [R1+0x1f4], R248 ;  /* 0x0001f4f801007387 */ /* 0x000fe80000100800 */
[----:B------:R-:W-:Y:S04]  /*6e70*/  LDS.U8 R120, [R146+UR5] ;  /* 0x0000000592787984 */ /* 0x000fe80008000000 */
[----:B------:R-:W0:Y:S04]  /*6e80*/  LDS.U8 R121, [R146+UR5+0x20] ;  /* 0x0000200592797984 */ /* 0x000e280008000000 */
[----:B------:R-:W-:Y:S04]  /*6e90*/  LDS.U8 R51, [R146+UR5+0x40] ;  /* 0x0000400592337984 */ /* 0x000fe80008000000 */
[----:B------:R-:W-:Y:S04]  /*6ea0*/  LDS.U8 R248, [R146+UR5+0x60] ;  /* 0x0000600592f87984 */ /* 0x000fe80008000000 */
[----:B------:R-:W-:Y:S04]  /*6eb0*/  LDS.U8 R122, [R146+UR5+0x200] ;  /* 0x00020005927a7984 */ /* 0x000fe80008000000 */
[----:B------:R-:W1:Y:S04]  /*6ec0*/  LDS.U8 R123, [R146+UR5+0x220] ;  /* 0x00022005927b7984 */ /* 0x000e680008000000 */
[----:B------:R-:W-:Y:S04]  /*6ed0*/  LDS.U8 R44, [R146+UR5+0x240] ;  /* 0x00024005922c7984 */ /* 0x000fe80008000000 */
[----:B------:R-:W-:Y:S04]  /*6ee0*/  LDS.U8 R45, [R146+UR5+0x260] ;  /* 0x00026005922d7984 */ /* 0x000fe80008000000 */
[----:B------:R-:W-:Y:S04]  /*6ef0*/  LDS.U8 R212, [R147+UR5] ;  /* 0x0000000593d47984 */ /* 0x000fe80008000000 */
[----:B------:R-:W-:Y:S04]  /*6f00*/  LDS.U8 R213, [R147+UR5+0x20] ;  /* 0x0000200593d57984 */ /* 0x000fe80008000000 */
[----:B------:R-:W-:Y:S04]  /*6f10*/  LDS.U8 R249, [R147+UR5+0x40] ;  /* 0x0000400593f97984 */ /* 0x000fe80008000000 */
[----:B------:R-:W-:Y:S04]  /*6f20*/  LDS.U8 R250, [R147+UR5+0x60] ;  /* 0x0000600593fa7984 */ /* 0x000fe80008000000 */
[----:B------:R-:W-:Y:S04]  /*6f30*/  LDS.U8 R214, [R147+UR5+0x200] ;  /* 0x0002000593d67984 */ /* 0x000fe80008000000 */
[----:B------:R-:W-:Y:S04]  /*6f40*/  LDS.U8 R215, [R147+UR5+0x220] ;  /* 0x0002200593d77984 */ /* 0x000fe80008000000 */
        /* <DEDUP_REMOVED lines=11> */
[----:B------:R-:W1:Y:S04]  /*7000*/  LDS.U8 R235, [R29+UR5+0x20] ;  /* 0x000020051deb7984 */ /* 0x000e680008000000 */
[----:B------:R-:W-:Y:S04]  /*7010*/  LDS.U8 R46, [R29+UR5+0x40] ;  /* 0x000040051d2e7984 */ /* 0x000fe80008000000 */
[----:B------:R-:W-:Y:S04]  /*7020*/  LDS.U8 R47, [R29+UR5+0x60] ;  /* 0x000060051d2f7984 */ /* 0x000fe80008000000 */
[----:B------:R-:W-:Y:S04]  /*7030*/  LDS.U8 R236, [R29+UR5+0x200] ;  /* 0x000200051dec7984 */ /* 0x000fe80008000000 */
[----:B------:R-:W1:Y:S04]  /*7040*/  LDS.U8 R237, [R29+UR5+0x220] ;  /* 0x000220051ded7984 */ /* 0x000e680008000000 */
[----:B------:R-:W-:Y:S04]  /*7050*/  LDS.U8 R242, [R29+UR5+0x240] ;  /* 0x000240051df27984 */ /* 0x000fe80008000000 */
[----:B------:R-:W-:Y:S01]  /*7060*/  LDS.U8 R247, [R29+UR5+0x260] ;  /* 0x000260051df77984 */ /* 0x000fe20008000000 */
[----:B------:R-:W-:Y:S06]  /*7070*/  BAR.SYNC.DEFER_BLOCKING 0x0 ;  /* 0x0000000000007b1d */ /* 0x000fec0000010000 */
[----:B------:R-:W-:Y:S04]  /*7080*/  STS.U8 [R28+UR5], R30 ;  /* 0x0000001e1c007988 */ /* 0x000fe80008000005 */
[----:B------:R-:W-:Y:S04]  /*7090*/  STS.U8 [R28+UR5+0x100], R32 ;  /* 0x000100201c007988 */ /* 0x000fe80008000005 */
[----:B------:R-:W-:Y:S04]  /*70a0*/  STS.U8 [R28+UR5+0x200], R34 ;  /* 0x000200221c007988 */ /* 0x000fe80008000005 */
[----:B------:R-:W-:Y:S04]  /*70b0*/  STS.U8 [R28+UR5+0x300], R36 ;  /* 0x000300241c007988 */ /* 0x000fe80008000005 */
[----:B------:R-:W-:Y:S04]  /*70c0*/  STS.U8 [R28+UR5+0x400], R38 ;  /* 0x000400261c007988 */ /* 0x000fe80008000005 */
[----:B------:R-:W-:Y:S04]  /*70d0*/  STS.U8 [R28+UR5+0x500], R40 ;  /* 0x000500281c007988 */ /* 0x000fe80008000005 */
[----:B------:R-:W-:Y:S04]  /*70e0*/  STS.U8 [R28+UR5+0x600], R42 ;  /* 0x0006002a1c007988 */ /* 0x000fe80008000005 */
[----:B------:R-:W-:Y:S04]  /*70f0*/  STS.U8 [R28+UR5+0x700], R113 ;  /* 0x000700711c007988 */ /* 0x000fe80008000005 */
[----:B---3--:R3:W-:Y:S04]  /*7100*/  STS.U8 [R28+UR5+0x800], R115 ;  /* 0x000800731c007988 */ /* 0x0087e80008000005 */
[----:B------:R-:W-:Y:S04]  /*7110*/  STS.U8 [R28+UR5+0x900], R149 ;  /* 0x000900951c007988 */ /* 0x000fe80008000005 */
[----:B------:R-:W-:Y:S04]  /*7120*/  STS.U8 [R28+UR5+0xa00], R151 ;  /* 0x000a00971c007988 */ /* 0x000fe80008000005 */
[----:B----4-:R-:W-:Y:S04]  /*7130*/  STS.U8 [R28+UR5+0xb00], R153 ;  /* 0x000b00991c007988 */ /* 0x010fe80008000005 */
[----:B------:R-:W-:Y:S04]  /*7140*/  STS.U8 [R28+UR5+0xc00], R155 ;  /* 0x000c009b1c007988 */ /* 0x000fe80008000005 */
        /* <DEDUP_REMOVED lines=16> */
[----:B--2---:R-:W-:Y:S04]  /*7250*/  STS.U8 [R28+UR5+0x1d00], R233 ;  /* 0x001d00e91c007988 */ /* 0x004fe80008000005 */
        /* <DEDUP_REMOVED lines=33> */
[----:B------:R-:W-:Y:S01]  /*7470*/  STS.U8 [R112+UR5+0x1f80], R246 ;  /* 0x001f80f670007988 */ /* 0x000fe20008000005 */
[----:B------:R-:W-:Y:S06]  /*7480*/  BAR.SYNC.DEFER_BLOCKING 0x0 ;  /* 0x0000000000007b1d */ /* 0x000fec0000010000 */
[----:B------:R-:W2:Y:S04]  /*7490*/  LDSM.16.M88.4 R28, [R241] ;  /* 0x00000000f11c783b */ /* 0x000ea80000000200 */
[----:B------:R-:W4:Y:S04]  /*74a0*/  LDSM.16.M88.4 R32, [R241+0x800] ;  /* 0x00080000f120783b */ /* 0x000f280000000200 */
[----:B------:R-:W4:Y:S04]  /*74b0*/  LDSM.16.M88.4 R36, [R241+0x1000] ;  /* 0x00100000f124783b */ /* 0x000f280000000200 */
[----:B------:R-:W4:Y:S01]  /*74c0*/  LDSM.16.M88.4 R40, [R241+0x1800] ;  /* 0x00180000f128783b */ /* 0x000f220000000200 */
[----:B0-----:R-:W-:-:S02]  /*74d0*/  IMAD R121, R121, 0x100, R120 ;  /* 0x0000010079797824 */ /* 0x001fc400078e0278 */
[----:B-1----:R-:W-:Y:S02]  /*74e0*/  IMAD R123, R123, 0x100, R122 ;  /* 0x000001007b7b7824 */ /* 0x002fe400078e027a */
[----:B------:R-:W-:Y:S02]  /*74f0*/  IMAD R120, R235, 0x100, R234 ;  /* 0x00000100eb787824 */ /* 0x000fe400078e02ea */
[----:B------:R-:W-:Y:S01]  /*7500*/  IMAD R122, R237, 0x100, R236 ;  /* 0x00000100ed7a7824 */ /* 0x000fe200078e02ec */
[----:B------:R-:W-:Y:S01]  /*7510*/  F2FP.F16.E4M3.UNPACK_B R121, R121 ;  /* 0x00000079ff79723e */ /* 0x000fe200020006ff */
[----:B---3--:R-:W-:Y:S01]  /*7520*/  IMAD R115, R147, 0x100, R146 ;  /* 0x0000010093737824 */ /* 0x008fe200078e0292 */
[----:B------:R-:W-:Y:S02]  /*7530*/  F2FP.F16.E4M3.UNPACK_B R123, R123 ;  /* 0x0000007bff7b723e */ /* 0x000fe400020006ff */
[----:B------:R-:W-:Y:S02]  /*7540*/  F2FP.F16.E4M3.UNPACK_B R120, R120 ;  /* 0x00000078ff78723e */ /* 0x000fe400020006ff */
[----:B------:R-:W-:-:S02]  /*7550*/  F2FP.F16.E4M3.UNPACK_B R122, R122 ;  /* 0x0000007aff7a723e */ /* 0x000fc400020006ff */
[----:B--2---:R-:W-:Y:S02]  /*7560*/  F2FP.F16.E4M3.UNPACK_B R160, R28 ;  /* 0x0000001cffa0723e */ /* 0x004fe400020006ff */
[----:B------:R-:W-:Y:S02]  /*7570*/  F2FP.F16.E4M3.UNPACK_B R161, R29 ;  /* 0x0000001dffa1723e */ /* 0x000fe400020006ff */
[----:B------:R-:W-:Y:S02]  /*7580*/  F2FP.F16.E4M3.UNPACK_B R148, R30 ;  /* 0x0000001eff94723e */ /* 0x000fe400020006ff */
[----:B------:R-:W-:Y:S02]  /*7590*/  F2FP.F16.E4M3.UNPACK_B R149, R31 ;  /* 0x0000001fff95723e */ /* 0x000fe400020006ff */
[----:B----4-:R-:W-:Y:S02]  /*75a0*/  F2FP.F16.E4M3.UNPACK_B R150, R32 ;  /* 0x00000020ff96723e */ /* 0x010fe400020006ff */
[----:B------:R-:W-:-:S02]  /*75b0*/  F2FP.F16.E4M3.UNPACK_B R151, R33 ;  /* 0x00000021ff97723e */ /* 0x000fc400020006ff */
[----:B------:R-:W-:Y:S02]  /*75c0*/  F2FP.F16.E4M3.UNPACK_B R152, R34 ;  /* 0x00000022ff98723e */ /* 0x000fe400020006ff */
[----:B------:R-:W-:Y:S02]  /*75d0*/  F2FP.F16.E4M3.UNPACK_B R153, R35 ;  /* 0x00000023ff99723e */ /* 0x000fe400020006ff */
[----:B------:R-:W-:Y:S02]  /*75e0*/  F2FP.F16.E4M3.UNPACK_B R154, R36 ;  /* 0x00000024ff9a723e */ /* 0x000fe400020006ff */
[----:B------:R-:W-:Y:S02]  /*75f0*/  F2FP.F16.E4M3.UNPACK_B R155, R37 ;  /* 0x00000025ff9b723e */ /* 0x000fe400020006ff */
[----:B------:R-:W-:Y:S02]  /*7600*/  F2FP.F16.E4M3.UNPACK_B R156, R38 ;  /* 0x00000026ff9c723e */ /* 0x000fe400020006ff */
[----:B------:R-:W-:-:S02]  /*7610*/  F2FP.F16.E4M3.UNPACK_B R157, R39 ;  /* 0x00000027ff9d723e */ /* 0x000fc400020006ff */
[----:B------:R-:W-:Y:S02]  /*7620*/  F2FP.F16.E4M3.UNPACK_B R158, R40 ;  /* 0x00000028ff9e723e */ /* 0x000fe400020006ff */
[----:B------:R-:W-:Y:S02]  /*7630*/  F2FP.F16.E4M3.UNPACK_B R159, R41 ;  /* 0x00000029ff9f723e */ /* 0x000fe400020006ff */
[----:B------:R-:W-:Y:S02]  /*7640*/  F2FP.F16.E4M3.UNPACK_B R146, R42 ;  /* 0x0000002aff92723e */ /* 0x000fe400020006ff */
[----:B------:R-:W-:Y:S01]  /*7650*/  F2FP.F16.E4M3.UNPACK_B R147, R43 ;  /* 0x0000002bff93723e */ /* 0x000fe200020006ff */
[C---:B------:R-:W-:Y:S06]  /*7660*/  HMMA.16816.F32 R104, R120.reuse, R160, R104 ;  /* 0x000000a07868723c */ /* 0x040fec0000001868 */
[C---:B------:R-:W-:Y:S06]  /*7670*/  HMMA.16816.F32 R100, R120.reuse, R148, R100 ;  /* 0x000000947864723c */ /* 0x040fec0000001864 */
[C---:B------:R-:W-:Y:S06]  /*7680*/  HMMA.16816.F32 R96, R120.reuse, R150, R96 ;  /* 0x000000967860723c */ /* 0x040fec0000001860 */
[C---:B------:R-:W-:Y:S06]  /*7690*/  HMMA.16816.F32 R92, R120.reuse, R152, R92 ;  /* 0x00000098785c723c */ /* 0x040fec000000185c */
[C---:B------:R-:W-:Y:S06]  /*76a0*/  HMMA.16816.F32 R88, R120.reuse, R154, R88 ;  /* 0x0000009a7858723c */ /* 0x040fec0000001858 */
[C---:B------:R-:W-:Y:S06]  /*76b0*/  HMMA.16816.F32 R84, R120.reuse, R156, R84 ;  /* 0x0000009c7854723c */ /* 0x040fec0000001854 */
[C---:B------:R-:W-:Y:S06]  /*76c0*/  HMMA.16816.F32 R80, R120.reuse, R158, R80 ;  /* 0x0000009e7850723c */ /* 0x040fec0000001850 */
[----:B------:R-:W-:Y:S07]  /*76d0*/  HMMA.16816.F32 R76, R120, R146, R76 ;  /* 0x00000092784c723c */ /* 0x000fee000000184c */
[----:B------:R-:W-:-:S02]  /*76e0*/  IMAD R121, R248, 0x100, R51 ;  /* 0x00000100f8797824 */ /* 0x000fc400078e0233 */
[----:B------:R-:W2:Y:S01]  /*76f0*/  LDL.LU R51, [R1+0x1f8] ;  /* 0x0001f80001337983 */ /* 0x000ea20000300800 */
[----:B------:R-:W-:-:S03]  /*7700*/  IMAD R123, R45, 0x100, R44 ;  /* 0x000001002d7b7824 */ /* 0x000fc600078e022c */
[----:B------:R-:W3:Y:S01]  /*7710*/  LDL.LU R248, [R1+0x1f4] ;  /* 0x0001f40001f87983 */ /* 0x000ee20000300800 */
[----:B------:R-:W-:-:S03]  /*7720*/  IMAD R120, R47, 0x100, R46 ;  /* 0x000001002f787824 */ /* 0x000fc600078e022e */
[----:B------:R-:W4:Y:S04]  /*7730*/  LDL.LU R44, [R1+0x1f0] ;  /* 0x0001f000012c7983 */ /* 0x000f280000300800 */
[----:B------:R-:W4:Y:S04]  /*7740*/  LDL.LU R45, [R1+0x1ec] ;  /* 0x0001ec00012d7983 */ /* 0x000f280000300800 */
[----:B------:R-:W4:Y:S04]  /*7750*/  LDL.LU R46, [R1+0x1e8] ;  /* 0x0001e800012e7983 */ /* 0x000f280000300800 */
[----:B------:R-:W4:Y:S01]  /*7760*/  LDL.LU R47, [R1+0x1e4] ;  /* 0x0001e400012f7983 */ /* 0x000f220000300800 */
[----:B------:R-:W-:-:S02]  /*7770*/  IMAD R112, R213, 0x100, R212 ;  /* 0x00000100d5707824 */ /* 0x000fc400078e02d4 */
[----:B------:R-:W-:Y:S02]  /*7780*/  IMAD R114, R215, 0x100, R214 ;  /* 0x00000100d7727824 */ /* 0x000fe400078e02d6 */
[----:B------:R-:W-:Y:S01]  /*7790*/  IMAD R113, R217, 0x100, R216 ;  /* 0x00000100d9717824 */ /* 0x000fe200078e02d8 */
[----:B------:R-:W-:Y:S02]  /*77a0*/  F2FP.F16.E4M3.UNPACK_B R112, R112 ;  /* 0x00000070ff70723e */ /* 0x000fe400020006ff */
[----:B------:R-:W-:Y:S02]  /*77b0*/  F2FP.F16.E4M3.UNPACK_B R114, R114 ;  /* 0x00000072ff72723e */ /* 0x000fe400020006ff */
[----:B------:R-:W-:Y:S02]  /*77c0*/  F2FP.F16.E4M3.UNPACK_B R113, R113 ;  /* 0x00000071ff71723e */ /* 0x000fe400020006ff */
[----:B------:R-:W-:Y:S01]  /*77d0*/  F2FP.F16.E4M3.UNPACK_B R115, R115 ;  /* 0x00000073ff73723e */ /* 0x000fe200020006ff */
[----:B------:R-:W-:-:S02]  /*77e0*/  IMAD R122, R247, 0x100, R242 ;  /* 0x00000100f77a7824 */ /* 0x000fc400078e02f2 */
[----:B------:R-:W3:Y:S04]  /*77f0*/  LDL.LU R242, [R1+0x1e0] ;  /* 0x0001e00001f27983 */ /* 0x000ee80000300800 */
[C---:B------:R-:W-:Y:S01]  /*7800*/  HMMA.16816.F32 R68, R112.reuse, R148, R68 ;  /* 0x000000947044723c */ /* 0x040fe20000001844 */
[----:B------:R-:W3:Y:S05]  /*7810*/  LDL.LU R247, [R1+0x1dc] ;  /* 0x0001dc0001f77983 */ /* 0x000eea0000300800 */
[----:B------:R-:W-:Y:S01]  /*7820*/  HMMA.16816.F32 R72, R112, R160, R72 ;  /* 0x000000a07048723c */ /* 0x000fe20000001848 */
[----:B------:R-:W-:Y:S01]  /*7830*/  F2FP.F16.E4M3.UNPACK_B R148, R28.H1 ;  /* 0x0000001cff94723e */ /* 0x000fe200030006ff */
[----:B------:R-:W-:-:S02]  /*7840*/  IMAD R28, R250, 0x100, R249 ;  /* 0x00000100fa1c7824 */ /* 0x000fc400078e02f9 */
[----:B------:R-:W3:Y:S02]  /*7850*/  LDL.LU R249, [R1+0x1d8] ;  /* 0x0001d80001f97983 */ /* 0x000ee40000300800 */
[C---:B------:R-:W-:Y:S01]  /*7860*/  HMMA.16816.F32 R64, R112.reuse, R150, R64 ;  /* 0x000000967040723c */ /* 0x040fe20000001840 */
[----:B------:R-:W-:Y:S01]  /*7870*/  F2FP.F16.E4M3.UNPACK_B R149, R29.H1 ;  /* 0x0000001dff95723e */ /* 0x000fe200030006ff */
[----:B------:R-:W3:Y:S04]  /*7880*/  LDL.LU R250, [R1+0x1d4] ;  /* 0x0001d40001fa7983 */ /* 0x000ee80000300800 */
[----:B------:R-:W-:Y:S01]  /*7890*/  HMMA.16816.F32 R60, R112, R152, R60 ;  /* 0x00000098703c723c */ /* 0x000fe2000000183c */
[----:B------:R-:W-:-:S05]  /*78a0*/  IMAD R29, R162, 0x100, R251 ;  /* 0x00000100a21d7824 */ /* 0x000fca00078e02fb */
[C---:B------:R-:W-:Y:S06]  /*78b0*/  HMMA.16816.F32 R56, R112.reuse, R154, R56 ;  /* 0x0000009a7038723c */ /* 0x040fec0000001838 */
[C---:B------:R-:W-:Y:S06]  /*78c0*/  HMMA.16816.F32 R52, R112.reuse, R156, R52 ;  /* 0x0000009c7034723c */ /* 0x040fec0000001834 */
[C---:B--2---:R-:W-:Y:S06]  /*78d0*/  HMMA.16816.F32 R48, R112.reuse, R158, R48 ;  /* 0x0000009e7030723c */ /* 0x044fec0000001830 */
[----:B----4-:R-:W-:Y:S07]  /*78e0*/  HMMA.16816.F32 R44, R112, R146, R44 ;  /* 0x00000092702c723c */ /* 0x010fee000000182c */
[----:B------:R-:W-:Y:S01]  /*78f0*/  F2FP.F16.E4M3.UNPACK_B R112, R30.H1 ;  /* 0x0000001eff70723e */ /* 0x000fe200030006ff */
[----:B------:R-:W-:-:S02]  /*7900*/  IMAD R30, R0, 0x100, R252 ;  /* 0x00000100001e7824 */ /* 0x000fc400078e02fc */
[----:B------:R-:W2:Y:S04]  /*7910*/  LDL.LU R252, [R1+0x1d0] ;  /* 0x0001d00001fc7983 */ /* 0x000ea80000300800 */
[----:B------:R-:W4:Y:S01]  /*7920*/  LDL.LU R0, [R1+0x1cc] ;  /* 0x0001cc0001007983 */ /* 0x000f220000300800 */
[----:B------:R-:W-:-:S03]  /*7930*/  F2FP.F16.E4M3.UNPACK_B R113, R31.H1 ;  /* 0x0000001fff71723e */ /* 0x000fc600030006ff */
[----:B------:R-:W2:Y:S01]  /*7940*/  LDL.LU R251, [R1+0x1c8] ;  /* 0x0001c80001fb7983 */ /* 0x000ea20000300800 */
[----:B------:R-:W-:-:S03]  /*7950*/  IMAD R31, R2, 0x100, R163 ;  /* 0x00000100021f7824 */ /* 0x000fc600078e02a3 */
[----:B------:R-:W4:Y:S04]  /*7960*/  LDL.LU R162, [R1+0x1c4] ;  /* 0x0001c40001a27983 */ /* 0x000f280000300800 */
[----:B------:R-:W2:Y:S04]  /*7970*/  LDL.LU R163, [R1+0x1c0] ;  /* 0x0001c00001a37983 */ /* 0x000ea80000300800 */
[----:B------:R-:W2:Y:S04]  /*7980*/  LDL.LU R2, [R1+0x1bc] ;  /* 0x0001bc0001027983 */ /* 0x000ea80000300800 */
[----:B------:R-:W2:Y:S04]  /*7990*/  LDL.LU R203, [R1+0x8] ;  /* 0x0000080001cb7983 */ /* 0x000ea80000300800 */
[----:B------:R-:W2:Y:S04]  /*79a0*/  LDL.LU R198, [R1+0x10] ;  /* 0x0000100001c67983 */ /* 0x000ea80000300800 */
[----:B------:R-:W2:Y:S04]  /*79b0*/  LDL.LU R196, [R1+0x18] ;  /* 0x0000180001c47983 */ /* 0x000ea80000300800 */
[----:B------:R-:W2:Y:S04]  /*79c0*/  LDL.LU R191, [R1+0x20] ;  /* 0x0000200001bf7983 */ /* 0x000ea80000300800 */
[----:B------:R-:W2:Y:S04]  /*79d0*/  LDL.LU R232, [R1+0x28] ;  /* 0x0000280001e87983 */ /* 0x000ea80000300800 */
[----:B------:R-:W2:Y:S04]  /*79e0*/  LDL.LU R233, [R1+0x30] ;  /* 0x0000300001e97983 */ /* 0x000ea80000300800 */
[----:B------:R-:W2:Y:S01]  /*79f0*/  LDL.LU R228, [R1+0x38] ;  /* 0x0000380001e47983 */ /* 0x000ea20000300800 */
[----:B------:R-:W-:-:S02]  /*7a00*/  USHF.R.S32.HI UR5, URZ, 0x1f, UR4 ;  /* 0x0000001f3f057899 */ /* 0x000fc40008011404 */
[----:B------:R-:W-:Y:S02]  /*7a10*/  IADD3 R164, P5, R164, UR4, RZ ;  /* 0x00000004a4a47c10 */ /* 0x000fe4000ffbe0ff */
[----:B------:R-:W-:Y:S01]  /*7a20*/  IADD3 R3, P6, R3, UR4, RZ ;  /* 0x0000000403037c10 */ /* 0x000fe2000ffde0ff */
[----:B------:R-:W2:Y:S01]  /*7a30*/  LDL.LU R230, [R1+0x40] ;  /* 0x0000400001e67983 */ /* 0x000ea20000300800 */
[----:B------:R-:W-:Y:S02]  /*7a40*/  IADD3.X R9, R9, UR5, RZ, P5, !PT ;  /* 0x0000000509097c10 */ /* 0x000fe4000affe4ff */
[----:B------:R-:W-:Y:S01]  /*7a50*/  IADD3 R10, P5, R10, UR4, RZ ;  /* 0x000000040a0a7c10 */ /* 0x000fe2000ffbe0ff */
[----:B------:R-:W2:Y:S01]  /*7a60*/  LDL.LU R229, [R1+0x48] ;  /* 0x0000480001e57983 */ /* 0x000ea20000300800 */
[----:B------:R-:W-:Y:S02]  /*7a70*/  IADD3 R4, P0, R4, UR4, RZ ;  /* 0x0000000404047c10 */ /* 0x000fe4000ff1e0ff */
[----:B------:R-:W-:Y:S01]  /*7a80*/  IADD3.X R23, R23, UR5, RZ, P5, !PT ;  /* 0x0000000517177c10 */ /* 0x000fe2000affe4ff */
[----:B------:R-:W2:Y:S01]  /*7a90*/  LDL.LU R225, [R1+0x50] ;  /* 0x0000500001e17983 */ /* 0x000ea20000300800 */
[----:B------:R-:W-:-:S02]  /*7aa0*/  IADD3 R5, P1, R5, UR4, RZ ;  /* 0x0000000405057c10 */ /* 0x000fc4000ff3e0ff */
[----:B------:R-:W-:Y:S01]  /*7ab0*/  IADD3.X R11, R11, UR5, RZ, P6, !PT ;  /* 0x000000050b0b7c10 */ /* 0x000fe2000b7fe4ff */
[----:B------:R-:W2:Y:S01]  /*7ac0*/  LDL.LU R220, [R1+0x58] ;  /* 0x0000580001dc7983 */ /* 0x000ea20000300800 */
[----:B------:R-:W-:Y:S02]  /*7ad0*/  IADD3 R24, P5, R24, UR4, RZ ;  /* 0x0000000418187c10 */ /* 0x000fe4000ffbe0ff */
[----:B------:R-:W-:Y:S02]  /*7ae0*/  IADD3 R12, P6, R12, UR4, RZ ;  /* 0x000000040c0c7c10 */ /* 0x000fe4000ffde0ff */
[----:B------:R-:W-:Y:S02]  /*7af0*/  IADD3 R6, P2, R6, UR4, RZ ;  /* 0x0000000406067c10 */ /* 0x000fe4000ff5e0ff */
[----:B------:R-:W-:Y:S02]  /*7b00*/  IADD3.X R13, R13, UR5, RZ, P0, !PT ;  /* 0x000000050d0d7c10 */ /* 0x000fe400087fe4ff */
[----:B------:R-:W-:-:S02]  /*7b10*/  IADD3 R14, P0, R14, UR4, RZ ;  /* 0x000000040e0e7c10 */ /* 0x000fc4000ff1e0ff */
[----:B------:R-:W-:Y:S02]  /*7b20*/  IADD3 R7, P3, R7, UR4, RZ ;  /* 0x0000000407077c10 */ /* 0x000fe4000ff7e0ff */
[----:B------:R-:W-:Y:S02]  /*7b30*/  IADD3.X R15, R15, UR5, RZ, P1, !PT ;  /* 0x000000050f0f7c10 */ /* 0x000fe40008ffe4ff */
[----:B------:R-:W-:Y:S02]  /*7b40*/  IADD3.X R125, R125, UR5, RZ, P5, !PT ;  /* 0x000000057d7d7c10 */ /* 0x000fe4000affe4ff */
[----:B------:R-:W-:Y:S02]  /*7b50*/  IADD3 R8, P4, R8, UR4, RZ ;  /* 0x0000000408087c10 */ /* 0x000fe4000ff9e0ff */
[----:B------:R-:W-:Y:S02]  /*7b60*/  IADD3 R16, P1, R16, UR4, RZ ;  /* 0x0000000410107c10 */ /* 0x000fe4000ff3e0ff */
[----:B------:R-:W-:-:S02]  /*7b70*/  IADD3.X R25, R25, UR5, RZ, P6, !PT ;  /* 0x0000000519197c10 */ /* 0x000fc4000b7fe4ff */
[----:B------:R-:W-:Y:S02]  /*7b80*/  IADD3 R126, P5, R126, UR4, RZ ;  /* 0x000000047e7e7c10 */ /* 0x000fe4000ffbe0ff */
[----:B------:R-:W-:Y:S02]  /*7b90*/  IADD3.X R17, R17, UR5, RZ, P2, !PT ;  /* 0x0000000511117c10 */ /* 0x000fe400097fe4ff */
[----:B------:R-:W-:Y:S02]  /*7ba0*/  IADD3 R26, P6, R26, UR4, RZ ;  /* 0x000000041a1a7c10 */ /* 0x000fe4000ffde0ff */
[----:B------:R-:W-:Y:S02]  /*7bb0*/  IADD3 R18, P2, R18, UR4, RZ ;  /* 0x0000000412127c10 */ /* 0x000fe4000ff5e0ff */
[----:B------:R-:W-:Y:S02]  /*7bc0*/  IADD3.X R27, R27, UR5, RZ, P0, !PT ;  /* 0x000000051b1b7c10 */ /* 0x000fe400087fe4ff */
[----:B------:R-:W-:-:S02]  /*7bd0*/  IADD3.X R19, R19, UR5, RZ, P3, !PT ;  /* 0x0000000513137c10 */ /* 0x000fc40009ffe4ff */
[----:B------:R-:W-:Y:S02]  /*7be0*/  IADD3 R108, P0, R108, UR4, RZ ;  /* 0x000000046c6c7c10 */ /* 0x000fe4000ff1e0ff */
[----:B------:R-:W-:Y:S02]  /*7bf0*/  IADD3 R20, P3, R20, UR4, RZ ;  /* 0x0000000414147c10 */ /* 0x000fe4000ff7e0ff */
[----:B------:R-:W-:Y:S02]  /*7c00*/  IADD3.X R21, R21, UR5, RZ, P4, !PT ;  /* 0x0000000515157c10 */ /* 0x000fe4000a7fe4ff */
[----:B------:R-:W-:Y:S02]  /*7c10*/  IADD3.X R109, R109, UR5, RZ, P1, !PT ;  /* 0x000000056d6d7c10 */ /* 0x000fe40008ffe4ff */
[----:B------:R-:W-:Y:S02]  /*7c20*/  IADD3.X R139, R139, UR5, RZ, P5, !PT ;  /* 0x000000058b8b7c10 */ /* 0x000fe4000affe4ff */
[----:B------:R-:W-:-:S02]  /*7c30*/  IADD3 R22, P4, R22, UR4, RZ ;  /* 0x0000000416167c10 */ /* 0x000fc4000ff9e0ff */
[----:B------:R-:W-:Y:S02]  /*7c40*/  IADD3 R110, P1, R110, UR4, RZ ;  /* 0x000000046e6e7c10 */ /* 0x000fe4000ff3e0ff */
[----:B------:R-:W-:Y:S02]  /*7c50*/  IADD3.X R127, R127, UR5, RZ, P6, !PT ;  /* 0x000000057f7f7c10 */ /* 0x000fe4000b7fe4ff */
[----:B------:R-:W-:Y:S02]  /*7c60*/  IADD3 R167, P5, R167, UR4, RZ ;  /* 0x00000004a7a77c10 */ /* 0x000fe4000ffbe0ff */
[----:B------:R-:W-:Y:S02]  /*7c70*/  IADD3.X R111, R111, UR5, RZ, P2, !PT ;  /* 0x000000056f6f7c10 */ /* 0x000fe400097fe4ff */
[----:B------:R-:W-:Y:S02]  /*7c80*/  IADD3 R128, P6, R128, UR4, RZ ;  /* 0x0000000480807c10 */ /* 0x000fe4000ffde0ff */
[----:B------:R-:W-:-:S02]  /*7c90*/  IADD3 R116, P2, R116, UR4, RZ ;  /* 0x0000000474747c10 */ /* 0x000fc4000ff5e0ff */
[----:B------:R-:W-:Y:S02]  /*7ca0*/  IADD3.X R129, R129, UR5, RZ, P0, !PT ;  /* 0x0000000581817c10 */ /* 0x000fe400087fe4ff */
[----:B------:R-:W-:Y:S02]  /*7cb0*/  IADD3.X R117, R117, UR5, RZ, P3, !PT ;  /* 0x0000000575757c10 */ /* 0x000fe40009ffe4ff */
[----:B------:R-:W-:Y:S02]  /*7cc0*/  IADD3 R130, P0, R130, UR4, RZ ;  /* 0x0000000482827c10 */ /* 0x000fe4000ff1e0ff */
[----:B------:R-:W-:Y:S02]  /*7cd0*/  IADD3 R118, P3, R118, UR4, RZ ;  /* 0x0000000476767c10 */ /* 0x000fe4000ff7e0ff */
[----:B------:R-:W-:Y:S02]  /*7ce0*/  IADD3.X R119, R119, UR5, RZ, P4, !PT ;  /* 0x0000000577777c10 */ /* 0x000fe4000a7fe4ff */
[----:B------:R-:W-:-:S02]  /*7cf0*/  IADD3.X R131, R131, UR5, RZ, P1, !PT ;  /* 0x0000000583837c10 */ /* 0x000fc40008ffe4ff */
[----:B------:R-:W-:Y:S02]  /*7d00*/  IADD3.X R166, R166, UR5, RZ, P5, !PT ;  /* 0x00000005a6a67c10 */ /* 0x000fe4000affe4ff */
[----:B------:R-:W-:Y:S02]  /*7d10*/  IADD3 R124, P4, R124, UR4, RZ ;  /* 0x000000047c7c7c10 */ /* 0x000fe4000ff9e0ff */
[----:B------:R-:W-:Y:S02]  /*7d20*/  IADD3 R132, P1, R132, UR4, RZ ;  /* 0x0000000484847c10 */ /* 0x000fe4000ff3e0ff */
[----:B------:R-:W-:Y:S02]  /*7d30*/  IADD3.X R140, R140, UR5, RZ, P6, !PT ;  /* 0x000000058c8c7c10 */ /* 0x000fe4000b7fe4ff */
[----:B------:R-:W-:Y:S02]  /*7d40*/  IADD3 R181, P5, R181, UR4, RZ ;  /* 0x00000004b5b57c10 */ /* 0x000fe4000ffbe0ff */
[----:B------:R-:W-:-:S02]  /*7d50*/  IADD3.X R133, R133, UR5, RZ, P2, !PT ;  /* 0x0000000585857c10 */ /* 0x000fc400097fe4ff */
[----:B------:R-:W-:Y:S02]  /*7d60*/  IADD3 R169, P6, R169, UR4, RZ ;  /* 0x00000004a9a97c10 */ /* 0x000fe4000ffde0ff */
[----:B------:R-:W-:Y:S02]  /*7d70*/  IADD3 R134, P2, R134, UR4, RZ ;  /* 0x0000000486867c10 */ /* 0x000fe4000ff5e0ff */
[----:B------:R-:W-:Y:S02]  /*7d80*/  IADD3.X R141, R141, UR5, RZ, P0, !PT ;  /* 0x000000058d8d7c10 */ /* 0x000fe400087fe4ff */
[----:B------:R-:W-:Y:S02]  /*7d90*/  IADD3.X R135, R135, UR5, RZ, P3, !PT ;  /* 0x0000000587877c10 */ /* 0x000fe40009ffe4ff */
[----:B------:R-:W-:Y:S02]  /*7da0*/  IADD3 R171, P0, R171, UR4, RZ ;  /* 0x00000004abab7c10 */ /* 0x000fe4000ff1e0ff */
[----:B------:R-:W-:-:S02]  /*7db0*/  IADD3 R136, P3, R136, UR4, RZ ;  /* 0x0000000488887c10 */ /* 0x000fc4000ff7e0ff */
[----:B------:R-:W-:Y:S02]  /*7dc0*/  IADD3.X R137, R137, UR5, RZ, P4, !PT ;  /* 0x0000000589897c10 */ /* 0x000fe4000a7fe4ff */
        /* <DEDUP_REMOVED lines=23> */
[----:B------:R-:W-:Y:S02]  /*7f40*/  IADD3.X R176, R176, UR5, RZ, P3, !PT ;  /* 0x00000005b0b07c10 */ /* 0x000fe40009ffe4ff */
[----:B------:R-:W-:Y:S02]  /*7f50*/  IADD3 R223, P0, R223, UR4, RZ ;  /* 0x00000004dfdf7c10 */ /* 0x000fe4000ff1e0ff */
[----:B------:R-:W-:Y:S02]  /*7f60*/  IADD3 R194, P3, R194, UR4, RZ ;  /* 0x00000004c2c27c10 */ /* 0x000fe4000ff7e0ff */
[----:B------:R-:W-:Y:S02]  /*7f70*/  IADD3.X R178, R178, UR5, RZ, P4, !PT ;  /* 0x00000005b2b27c10 */ /* 0x000fe4000a7fe4ff */
[----:B------:R-:W-:Y:S02]  /*7f80*/  IADD3.X R186, R186, UR5, RZ, P1, !PT ;  /* 0x00000005baba7c10 */ /* 0x000fe40008ffe4ff */
[----:B------:R-:W-:-:S02]  /*7f90*/  IADD3 R199, P4, R199, UR4, RZ ;  /* 0x00000004c7c77c10 */ /* 0x000fc4000ff9e0ff */
[----:B---3--:R-:W-:Y:S02]  /*7fa0*/  IADD3 R242, P1, R242, UR4, RZ ;  /* 0x00000004f2f27c10 */ /* 0x008fe4000ff3e0ff */
[----:B------:R-:W-:Y:S02]  /*7fb0*/  IADD3.X R205, R205, UR5, RZ, P6, !PT ;  /* 0x00000005cdcd7c10 */ /* 0x000fe4000b7fe4ff */
[----:B------:R-:W-:Y:S02]  /*7fc0*/  IADD3.X R188, R188, UR5, RZ, P2, !PT ;  /* 0x00000005bcbc7c10 */ /* 0x000fe400097fe4ff */
[----:B------:R-:W-:Y:S02]  /*7fd0*/  IADD3 R247, P2, R247, UR4, RZ ;  /* 0x00000004f7f77c10 */ /* 0x000fe4000ff5e0ff */
[----:B------:R-:W-:Y:S02]  /*7fe0*/  IADD3.X R222, R222, UR5, RZ, P0, !PT ;  /* 0x00000005dede7c10 */ /* 0x000fe400087fe4ff */
[----:B------:R-:W-:-:S02]  /*7ff0*/  IADD3.X R193, R193, UR5, RZ, P3, !PT ;  /* 0x00000005c1c17c10 */ /* 0x000fc40009ffe4ff */
[----:B------:R-:W-:Y:S02]  /*8000*/  IADD3 R249, P3, R249, UR4, RZ ;  /* 0x00000004f9f97c10 */ /* 0x000fe4000ff7e0ff */
[----:B------:R-:W-:Y:S02]  /*8010*/  IADD3.X R195, R195, UR5, RZ, P4, !PT ;  /* 0x00000005c3c37c10 */ /* 0x000fe4000a7fe4ff */
[----:B------:R-:W-:Y:S02]  /*8020*/  IADD3.X R227, R227, UR5, RZ, P1, !PT ;  /* 0x00000005e3e37c10 */ /* 0x000fe40008ffe4ff */
[----:B------:R-:W-:Y:S02]  /*8030*/  IADD3.X R243, R243, UR5, RZ, P2, !PT ;  /* 0x00000005f3f37c10 */ /* 0x000fe400097fe4ff */
[----:B------:R-:W-:Y:S02]  /*8040*/  IADD3.X R248, R248, UR5, RZ, P3, !PT ;  /* 0x00000005f8f87c10 */ /* 0x000fe40009ffe4ff */
[----:B----4-:R-:W-:-:S05]  /*8050*/  IADD3 R162, P5, R162, UR4, RZ ;  /* 0x00000004a2a27c10 */ /* 0x010fca000ffbe0ff */
[----:B------:R0:W-:Y:S01]  /*8060*/  STL [R1], R162 ;  /* 0x000000a201007387 */ /* 0x0001e20000100800 */
[----:B--2---:R-:W-:Y:S02]  /*8070*/  IADD3 R251, P4, R251, UR4, RZ ;  /* 0x00000004fbfb7c10 */ /* 0x004fe4000ff9e0ff */
[----:B------:R-:W-:Y:S01]  /*8080*/  IADD3 R203, P6, R203, UR4, RZ ;  /* 0x00000004cbcb7c10 */ /* 0x000fe2000ffde0ff */
[----:B0-----:R-:W2:Y:S01]  /*8090*/  LDL.LU R162, [R1+0x1b8] ;  /* 0x0001b80001a27983 */ /* 0x001ea20000300800 */
[----:B------:R-:W-:-:S03]  /*80a0*/  IADD3 R198, P0, R198, UR4, RZ ;  /* 0x00000004c6c67c10 */ /* 0x000fc6000ff1e0ff */
[----:B------:R-:W3:Y:S01]  /*80b0*/  LDL.LU R218, [R1+0x60] ;  /* 0x0000600001da7983 */ /* 0x000ee20000300800 */
[----:B------:R-:W-:-:S03]  /*80c0*/  IADD3 R196, P1, R196, UR4, RZ ;  /* 0x00000004c4c47c10 */ /* 0x000fc6000ff3e0ff */
[----:B------:R-:W4:Y:S01]  /*80d0*/  LDL.LU R211, [R1+0x68] ;  /* 0x0000680001d37983 */ /* 0x000f220000300800 */
[----:B------:R-:W-:-:S03]  /*80e0*/  IADD3 R191, P2, R191, UR4, RZ ;  /* 0x00000004bfbf7c10 */ /* 0x000fc6000ff5e0ff */
[----:B------:R-:W4:Y:S04]  /*80f0*/  LDL.LU R207, [R1+0x34] ;  /* 0x0000340001cf7983 */ /* 0x000f280000300800 */
[----:B------:R-:W4:Y:S01]  /*8100*/  LDL.LU R206, [R1+0x70] ;  /* 0x0000700001ce7983 */ /* 0x000f220000300800 */
[----:B------:R-:W-:-:S03]  /*8110*/  IADD3 R232, P3, R232, UR4, RZ ;  /* 0x00000004e8e87c10 */ /* 0x000fc6000ff7e0ff */
[----:B------:R0:W-:Y:S01]  /*8120*/  STL [R1+0x8], R203 ;  /* 0x000008cb01007387 */ /* 0x0001e20000100800 */
[----:B------:R-:W-:Y:S02]  /*8130*/  IADD3.X R250, R250, UR5, RZ, P4, !PT ;  /* 0x00000005fafa7c10 */ /* 0x000fe4000a7fe4ff */
[----:B------:R-:W-:Y:S02]  /*8140*/  IADD3 R233, P4, R233, UR4, RZ ;  /* 0x00000004e9e97c10 */ /* 0x000fe4000ff9e0ff */
[----:B------:R-:W-:Y:S01]  /*8150*/  IADD3.X R0, R0, UR5, RZ, P6, !PT ;  /* 0x0000000500007c10 */ /* 0x000fe2000b7fe4ff */
[----:B0-----:R-:W4:Y:S04]  /*8160*/  LDL.LU R203, [R1+0x44] ;  /* 0x0000440001cb7983 */ /* 0x001f280000300800 */
[----:B------:R0:W-:Y:S04]  /*8170*/  STL [R1+0x10], R198 ;  /* 0x000010c601007387 */ /* 0x0001e80000100800 */
[----:B0-----:R-:W4:Y:S04]  /*8180*/  LDL.LU R198, [R1+0x54] ;  /* 0x0000540001c67983 */ /* 0x001f280000300800 */
[----:B------:R0:W-:Y:S04]  /*8190*/  STL [R1+0x18], R196 ;  /* 0x000018c401007387 */ /* 0x0001e80000100800 */
[----:B0-----:R-:W4:Y:S04]  /*81a0*/  LDL.LU R196, [R1+0x5c] ;  /* 0x00005c0001c47983 */ /* 0x001f280000300800 */
[----:B------:R0:W-:Y:S04]  /*81b0*/  STL [R1+0x20], R191 ;  /* 0x000020bf01007387 */ /* 0x0001e80000100800 */
[----:B0-----:R-:W4:Y:S04]  /*81c0*/  LDL.LU R191, [R1+0x64] ;  /* 0x0000640001bf7983 */ /* 0x001f280000300800 */
[----:B------:R-:W-:Y:S04]  /*81d0*/  STL [R1+0x28], R232 ;  /* 0x000028e801007387 */ /* 0x000fe80000100800 */
[----:B------:R-:W-:Y:S04]  /*81e0*/  STL [R1+0x30], R233 ;  /* 0x000030e901007387 */ /* 0x000fe80000100800 */
[----:B------:R0:W-:Y:S04]  /*81f0*/  STL [R1+0x4], R0 ;  /* 0x0000040001007387 */ /* 0x0001e80000100800 */
[----:B0-----:R-:W3:Y:S01]  /*8200*/  LDL.LU R0, [R1+0x1b4] ;  /* 0x0001b40001007983 */ /* 0x001ee20000300800 */
[----:B------:R-:W-:-:S02]  /*8210*/  IADD3.X R252, R252, UR5, RZ, P5, !PT ;  /* 0x00000005fcfc7c10 */ /* 0x000fc4000affe4ff */
[----:B------:R-:W-:Y:S02]  /*8220*/  IADD3 R228, P5, R228, UR4, RZ ;  /* 0x00000004e4e47c10 */ /* 0x000fe4000ffbe0ff */
[----:B------:R-:W-:-:S03]  /*8230*/  IADD3.X R163, R163, UR5, RZ, P0, !PT ;  /* 0x00000005a3a37c10 */ /* 0x000fc600087fe4ff */
[----:B------:R-:W-:Y:S04]  /*8240*/  STL [R1+0x38], R228 ;  /* 0x000038e401007387 */ /* 0x000fe80000100800 */
[----:B------:R0:W-:Y:S04]  /*8250*/  STL [R1+0xc], R163 ;  /* 0x00000ca301007387 */ /* 0x0001e80000100800 */
[----:B0-----:R-:W4:Y:S01]  /*8260*/  LDL.LU R163, [R1+0x1b0] ;  /* 0x0001b00001a37983 */ /* 0x001f220000300800 */
[----:B------:R-:W-:Y:S02]  /*8270*/  IADD3 R230, P6, R230, UR4, RZ ;  /* 0x00000004e6e67c10 */ /* 0x000fe4000ffde0ff */
[----:B------:R-:W-:-:S03]  /*8280*/  IADD3 R229, P0, R229, UR4, RZ ;  /* 0x00000004e5e57c10 */ /* 0x000fc6000ff1e0ff */
[----:B------:R-:W-:Y:S01]  /*8290*/  STL [R1+0x40], R230 ;  /* 0x000040e601007387 */ /* 0x000fe20000100800 */
[----:B--2---:R-:W-:-:S05]  /*82a0*/  IADD3.X R162, R162, UR5, RZ, P1, !PT ;  /* 0x00000005a2a27c10 */ /* 0x004fca0008ffe4ff */
[----:B------:R0:W-:Y:S04]  /*82b0*/  STL [R1+0x14], R162 ;  /* 0x000014a201007387 */ /* 0x0001e80000100800 */
[----:B0-----:R-:W2:Y:S04]  /*82c0*/  LDL.LU R162, [R1+0x1ac] ;  /* 0x0001ac0001a27983 */ /* 0x001ea80000300800 */
[----:B------:R-:W-:Y:S01]  /*82d0*/  STL [R1+0x48], R229 ;  /* 0x000048e501007387 */ /* 0x000fe20000100800 */
[----:B------:R-:W-:Y:S02]  /*82e0*/  IADD3 R225, P1, R225, UR4, RZ ;  /* 0x00000004e1e17c10 */ /* 0x000fe4000ff3e0ff */
[----:B---3--:R-:W-:-:S05]  /*82f0*/  IADD3.X R0, R0, UR5, RZ, P2, !PT ;  /* 0x0000000500007c10 */ /* 0x008fca00097fe4ff */
[----:B------:R0:W-:Y:S04]  /*8300*/  STL [R1+0x1c], R0 ;  /* 0x00001c0001007387 */ /* 0x0001e80000100800 */
[----:B0-----:R-:W3:Y:S01]  /*8310*/  LDL.LU R0, [R1+0x1a8] ;  /* 0x0001a80001007983 */ /* 0x001ee20000300800 */
[----:B----4-:R-:W-:-:S03]  /*8320*/  IADD3.X R163, R163, UR5, RZ, P3, !PT ;  /* 0x00000005a3a37c10 */ /* 0x010fc60009ffe4ff */
[----:B------:R-:W-:Y:S04]  /*8330*/  STL [R1+0x50], R225 ;  /* 0x000050e101007387 */ /* 0x000fe80000100800 */
[----:B------:R0:W-:Y:S04]  /*8340*/  STL [R1+0x24], R163 ;  /* 0x000024a301007387 */ /* 0x0001e80000100800 */
[----:B0-----:R-:W4:Y:S01]  /*8350*/  LDL.LU R163, [R1+0x1a4] ;  /* 0x0001a40001a37983 */ /* 0x001f220000300800 */
[----:B------:R-:W-:Y:S02]  /*8360*/  IADD3 R220, P2, R220, UR4, RZ ;  /* 0x00000004dcdc7c10 */ /* 0x000fe4000ff5e0ff */
[----:B------:R-:W-:-:S02]  /*8370*/  IADD3 R218, P3, R218, UR4, RZ ;  /* 0x00000004dada7c10 */ /* 0x000fc4000ff7e0ff */
[----:B------:R-:W-:Y:S01]  /*8380*/  IADD3.X R207, R207, UR5, RZ, P5, !PT ;  /* 0x00000005cfcf7c10 */ /* 0x000fe2000affe4ff */
[----:B------:R-:W-:Y:S01]  /*8390*/  STL [R1+0x58], R220 ;  /* 0x000058dc01007387 */ /* 0x000fe20000100800 */
[----:B------:R-:W-:Y:S02]  /*83a0*/  IADD3 R206, P5, R206, UR4, RZ ;  /* 0x00000004cece7c10 */ /* 0x000fe4000ffbe0ff */
[----:B------:R-:W-:Y:S02]  /*83b0*/  IADD3.X R203, R203, UR5, RZ, P0, !PT ;  /* 0x00000005cbcb7c10 */ /* 0x000fe400087fe4ff */
[----:B--2---:R-:W-:Y:S02]  /*83c0*/  IADD3.X R162, R162, UR5, RZ, P4, !PT ;  /* 0x00000005a2a27c10 */ /* 0x004fe4000a7fe4ff */
[----:B------:R-:W-:-:S03]  /*83d0*/  IADD3 R211, P4, R211, UR4, RZ ;  /* 0x00000004d3d37c10 */ /* 0x000fc6000ff9e0ff */
[----:B------:R0:W-:Y:S04]  /*83e0*/  STL [R1+0x2c], R162 ;  /* 0x00002ca201007387 */ /* 0x0001e80000100800 */
[----:B0-----:R-:W2:Y:S04]  /*83f0*/  LDL.LU R162, [R1+0x1a0] ;  /* 0x0001a00001a27983 */ /* 0x001ea80000300800 */
[----:B------:R-:W-:Y:S04]  /*8400*/  STL [R1+0x60], R218 ;  /* 0x000060da01007387 */ /* 0x000fe80000100800 */
[----:B------:R-:W-:Y:S01]  /*8410*/  STL [R1+0x68], R211 ;  /* 0x000068d301007387 */ /* 0x000fe20000100800 */
[----:B---3--:R-:W-:-:S05]  /*8420*/  IADD3.X R0, R0, UR5, RZ, P6, !PT ;  /* 0x0000000500007c10 */ /* 0x008fca000b7fe4ff */
[----:B------:R0:W-:Y:S04]  /*8430*/  STL [R1+0x3c], R0 ;  /* 0x00003c0001007387 */ /* 0x0001e80000100800 */
[----:B------:R-:W-:Y:S04]  /*8440*/  STL [R1+0x34], R207 ;  /* 0x000034cf01007387 */ /* 0x000fe80000100800 */
[----:B0-----:R-:W3:Y:S01]  /*8450*/  LDL.LU R0, [R1+0x19c] ;  /* 0x00019c0001007983 */ /* 0x001ee20000300800 */
[----:B----4-:R-:W-:-:S03]  /*8460*/  IADD3.X R163, R163, UR5, RZ, P1, !PT ;  /* 0x00000005a3a37c10 */ /* 0x010fc60008ffe4ff */
[----:B------:R-:W-:Y:S04]  /*8470*/  STL [R1+0x70], R206 ;  /* 0x000070ce01007387 */ /* 0x000fe80000100800 */
[----:B------:R0:W-:Y:S04]  /*8480*/  STL [R1+0x4c], R163 ;  /* 0x00004ca301007387 */ /* 0x0001e80000100800 */
[----:B------:R-:W-:Y:S04]  /*8490*/  STL [R1+0x44], R203 ;  /* 0x000044cb01007387 */ /* 0x000fe80000100800 */
[----:B0-----:R-:W4:Y:S01]  /*84a0*/  LDL.LU R163, [R1+0x198] ;  /* 0x0001980001a37983 */ /* 0x001f220000300800 */
[----:B------:R-:W-:-:S02]  /*84b0*/  F2FP.F16.E4M3.UNPACK_B R32, R32.H1 ;  /* 0x00000020ff20723e */ /* 0x000fc400030006ff */
[----:B------:R-:W-:Y:S02]  /*84c0*/  F2FP.F16.E4M3.UNPACK_B R33, R33.H1 ;  /* 0x00000021ff21723e */ /* 0x000fe400030006ff */
[----:B------:R-:W-:Y:S02]  /*84d0*/  F2FP.F16.E4M3.UNPACK_B R34, R34.H1 ;  /* 0x00000022ff22723e */ /* 0x000fe400030006ff */
[----:B------:R-:W-:Y:S02]  /*84e0*/  F2FP.F16.E4M3.UNPACK_B R35, R35.H1 ;  /* 0x00000023ff23723e */ /* 0x000fe400030006ff */
[----:B------:R-:W-:Y:S02]  /*84f0*/  F2FP.F16.E4M3.UNPACK_B R36, R36.H1 ;  /* 0x00000024ff24723e */ /* 0x000fe400030006ff */
[----:B------:R-:W-:Y:S02]  /*8500*/  F2FP.F16.E4M3.UNPACK_B R37, R37.H1 ;  /* 0x00000025ff25723e */ /* 0x000fe400030006ff */
[----:B------:R-:W-:-:S02]  /*8510*/  F2FP.F16.E4M3.UNPACK_B R38, R38.H1 ;  /* 0x00000026ff26723e */ /* 0x000fc400030006ff */
[----:B------:R-:W-:Y:S02]  /*8520*/  F2FP.F16.E4M3.UNPACK_B R39, R39.H1 ;  /* 0x00000027ff27723e */ /* 0x000fe400030006ff */
[----:B------:R-:W-:Y:S02]  /*8530*/  F2FP.F16.E4M3.UNPACK_B R40, R40.H1 ;  /* 0x00000028ff28723e */ /* 0x000fe400030006ff */
[----:B------:R-:W-:Y:S02]  /*8540*/  F2FP.F16.E4M3.UNPACK_B R41, R41.H1 ;  /* 0x00000029ff29723e */ /* 0x000fe400030006ff */
[----:B------:R-:W-:Y:S02]  /*8550*/  F2FP.F16.E4M3.UNPACK_B R42, R42.H1 ;  /* 0x0000002aff2a723e */ /* 0x000fe400030006ff */
[----:B------:R-:W-:Y:S02]  /*8560*/  F2FP.F16.E4M3.UNPACK_B R43, R43.H1 ;  /* 0x0000002bff2b723e */ /* 0x000fe400030006ff */
[----:B------:R-:W-:-:S02]  /*8570*/  F2FP.F16.E4M3.UNPACK_B R28, R28 ;  /* 0x0000001cff1c723e */ /* 0x000fc400020006ff */
[----:B------:R-:W-:Y:S02]  /*8580*/  F2FP.F16.E4M3.UNPACK_B R30, R30 ;  /* 0x0000001eff1e723e */ /* 0x000fe400020006ff */
[----:B------:R-:W-:Y:S02]  /*8590*/  F2FP.F16.E4M3.UNPACK_B R29, R29 ;  /* 0x0000001dff1d723e */ /* 0x000fe400020006ff */
[----:B------:R-:W-:Y:S02]  /*85a0*/  F2FP.F16.E4M3.UNPACK_B R31, R31 ;  /* 0x0000001fff1f723e */ /* 0x000fe400020006ff */
[----:B------:R-:W-:-:S05]  /*85b0*/  IADD3.X R198, R198, UR5, RZ, P2, !PT ;  /* 0x00000005c6c67c10 */ /* 0x000fca00097fe4ff */
[C---:B------:R-:W-:Y:S06]  /*85c0*/  HMMA.16816.F32 R72, R28.reuse, R148, R72 ;  /* 0x000000941c48723c */ /* 0x040fec0000001848 */
[C---:B------:R-:W-:Y:S06]  /*85d0*/  HMMA.16816.F32 R68, R28.reuse, R112, R68 ;  /* 0x000000701c44723c */ /* 0x040fec0000001844 */
[C---:B------:R-:W-:Y:S06]  /*85e0*/  HMMA.16816.F32 R64, R28.reuse, R32, R64 ;  /* 0x000000201c40723c */ /* 0x040fec0000001840 */
[C---:B------:R-:W-:Y:S06]  /*85f0*/  HMMA.16816.F32 R60, R28.reuse, R34, R60 ;  /* 0x000000221c3c723c */ /* 0x040fec000000183c */
[C---:B------:R-:W-:Y:S06]  /*8600*/  HMMA.16816.F32 R56, R28.reuse, R36, R56 ;  /* 0x000000241c38723c */ /* 0x040fec0000001838 */
[C---:B------:R-:W-:Y:S06]  /*8610*/  HMMA.16816.F32 R52, R28.reuse, R38, R52 ;  /* 0x000000261c34723c */ /* 0x040fec0000001834 */
[C---:B------:R-:W-:Y:S06]  /*8620*/  HMMA.16816.F32 R48, R28.reuse, R40, R48 ;  /* 0x000000281c30723c */ /* 0x040fec0000001830 */
[----:B------:R-:W-:Y:S01]  /*8630*/  HMMA.16816.F32 R44, R28, R42, R44 ;  /* 0x0000002a1c2c723c */ /* 0x000fe2000000182c */
[----:B------:R-:W0:Y:S01]  /*8640*/  LDC R28, c[0x0][0x238] ;  /* 0x00008e00ff1c7b82 */ /* 0x000e220000000800 */
[----:B------:R-:W-:Y:S01]  /*8650*/  IADD3.X R196, R196, UR5, RZ, P3, !PT ;  /* 0x00000005c4c47c10 */ /* 0x000fe20009ffe4ff */
[----:B------:R-:W-:Y:S01]  /*8660*/  STL [R1+0x54], R198 ;  /* 0x000054c601007387 */ /* 0x000fe20000100800 */
[----:B------:R-:W-:Y:S01]  /*8670*/  IADD3.X R191, R191, UR5, RZ, P4, !PT ;  /* 0x00000005bfbf7c10 */ /* 0x000fe2000a7fe4ff */
[----:B------:R-:W-:-:S05]  /*8680*/  VIADD R2, R2, 0xffffffff ;  /* 0xffffffff02027836 */ /* 0x000fca0000000000 */
[----:B------:R-:W-:Y:S02]  /*8690*/  ISETP.NE.U32.AND P0, PT, R2, RZ, PT ;  /* 0x000000ff0200720c */ /* 0x000fe40003f05070 */
[----:B------:R-:W-:Y:S02]  /*86a0*/  F2FP.F16.E4M3.UNPACK_B R121, R121 ;  /* 0x00000079ff79723e */ /* 0x000fe400020006ff */
[----:B------:R-:W-:Y:S02]  /*86b0*/  F2FP.F16.E4M3.UNPACK_B R123, R123 ;  /* 0x0000007bff7b723e */ /* 0x000fe400020006ff */
[----:B------:R-:W-:Y:S02]  /*86c0*/  F2FP.F16.E4M3.UNPACK_B R120, R120 ;  /* 0x00000078ff78723e */ /* 0x000fe400020006ff */
[----:B------:R-:W-:Y:S01]  /*86d0*/  F2FP.F16.E4M3.UNPACK_B R122, R122 ;  /* 0x0000007aff7a723e */ /* 0x000fe200020006ff */
[----:B------:R-:W-:Y:S01]  /*86e0*/  UIADD3 UR7, UR7, -0x20, URZ ;  /* 0xffffffe007077890 */ /* 0x000fe2000fffe03f */
[----:B0-----:R-:W-:-:S05]  /*86f0*/  IMAD.SHL.U32 R28, R28, 0x20, RZ ;  /* 0x000000201c1c7824 */ /* 0x001fca00078e00ff */
        /* <DEDUP_REMOVED lines=8> */
[----:B--2---:R-:W-:-:S02]  /*8780*/  IADD3 R162, P6, R28, R162, RZ ;  /* 0x000000a21ca27210 */ /* 0x004fc40007fde0ff */
[----:B---3--:R-:W-:-:S05]  /*8790*/  IADD3.X R0, R0, UR5, RZ, P5, !PT ;  /* 0x0000000500007c10 */ /* 0x008fca000affe4ff */
[----:B------:R0:W-:Y:S04]  /*87a0*/  STL [R1+0x6c], R0 ;  /* 0x00006c0001007387 */ /* 0x0001e80000100800 */
[----:B------:R1:W-:Y:S04]  /*87b0*/  STL [R1+0x5c], R196 ;  /* 0x00005cc401007387 */ /* 0x0003e80000100800 */
[----:B0-----:R1:W5:Y:S04]  /*87c0*/  LDL.LU R0, [R1+0x194] ;  /* 0x0001940001007983 */ /* 0x0013680000300800 */
[----:B------:R1:W-:Y:S01]  /*87d0*/  STL [R1+0x64], R191 ;  /* 0x000064bf01007387 */ /* 0x0003e20000100800 */
[----:B----4-:R-:W-:Y:S01]  /*87e0*/  LEA.HI.X.SX32 R163, R28, R163, 0x1, P6 ;  /* 0x000000a31ca37211 */ /* 0x010fe200030f0eff */
[----:B------:R-:W-:Y:S06]  /*87f0*/  @P0 BRA `(.L_x_2) ;  /* 0xffffffc800f40947 */ /* 0x000fec000383ffff */
.L_x_1:
[----:B------:R-:W2:Y:S01]  /*8800*/  LDL.LU R28, [R1+0x190] ;  /* 0x00019000011c7983 */ /* 0x000ea20000300800 */
[----:B------:R-:W-:Y:S01]  /*8810*/  F2FP.SATFINITE.E4M3.F32.PACK_AB_MERGE_C R104, R105, R104, RZ ;  /* 0x000000686968723e */ /* 0x000fe200048070ff */
[----:B------:R-:W-:Y:S01]  /*8820*/  ULDC.64 UR10, c[0x0][0x228] ;  /* 0x00008a00000a7ab9 */ /* 0x000fe20000000a00 */
[----:B------:R-:W-:Y:S01]  /*8830*/  F2FP.SATFINITE.E4M3.F32.PACK_AB_MERGE_C R100, R101, R100, RZ ;  /* 0x000000646564723e */ /* 0x000fe200048070ff */
[----:B------:R-:W3:Y:S01]  /*8840*/  S2R R12, SR_TID.X ;  /* 0x00000000000c7919 */ /* 0x000ee20000002100 */
[----:B------:R-:W-:Y:S02]  /*8850*/  F2FP.SATFINITE.E4M3.F32.PACK_AB_MERGE_C R96, R97, R96, RZ ;  /* 0x000000606160723e */ /* 0x000fe400048070ff */
[----:B------:R-:W-:Y:S01]  /*8860*/  F2FP.SATFINITE.E4M3.F32.PACK_AB_MERGE_C R56, R57, R56, RZ ;  /* 0x000000383938723e */ /* 0x000fe200048070ff */
[----:B------:R-:W4:Y:S01]  /*8870*/  LDL.LU R36, [R1+0xac] ;  /* 0x0000ac0001247983 */ /* 0x000f220000300800 */
[----:B------:R-:W-:Y:S02]  /*8880*/  LOP3.LUT R104, R104, 0xffff, RZ, 0xc0, !PT ;  /* 0x0000ffff68687812 */ /* 0x000fe400078ec0ff */
[----:B------:R-:W-:-:S02]  /*8890*/  F2FP.SATFINITE.E4M3.F32.PACK_AB_MERGE_C R52, R53, R52, RZ ;  /* 0x000000343534723e */ /* 0x000fc400048070ff */
[----:B------:R-:W-:Y:S02]  /*88a0*/  F2FP.SATFINITE.E4M3.F32.PACK_AB_MERGE_C R48, R49, R48, RZ ;  /* 0x000000303130723e */ /* 0x000fe400048070ff */
[----:B------:R-:W-:Y:S02]  /*88b0*/  F2FP.SATFINITE.E4M3.F32.PACK_AB_MERGE_C R72, R73, R72, RZ ;  /* 0x000000484948723e */ /* 0x000fe400048070ff */
[----:B------:R-:W-:Y:S02]  /*88c0*/  F2FP.SATFINITE.E4M3.F32.PACK_AB_MERGE_C R68, R69, R68, RZ ;  /* 0x000000444544723e */ /* 0x000fe400048070ff */
[----:B------:R-:W-:Y:S02]  /*88d0*/  F2FP.SATFINITE.E4M3.F32.PACK_AB_MERGE_C R64, R65, R64, RZ ;  /* 0x000000404140723e */ /* 0x000fe400048070ff */
[----:B------:R-:W-:Y:S02]  /*88e0*/  F2FP.SATFINITE.E4M3.F32.PACK_AB_MERGE_C R44, R45, R44, RZ ;  /* 0x0000002c2d2c723e */ /* 0x000fe400048070ff */
[----:B------:R-:W-:-:S02]  /*88f0*/  F2FP.SATFINITE.E4M3.F32.PACK_AB_MERGE_C R74, R75, R74, RZ ;  /* 0x0000004a4b4a723e */ /* 0x000fc400048070ff */
[----:B------:R-:W-:Y:S02]  /*8900*/  F2FP.SATFINITE.E4M3.F32.PACK_AB_MERGE_C R70, R71, R70, RZ ;  /* 0x000000464746723e */ /* 0x000fe400048070ff */
[----:B------:R-:W-:Y:S02]  /*8910*/  F2FP.SATFINITE.E4M3.F32.PACK_AB_MERGE_C R66, R67, R66, RZ ;  /* 0x000000424342723e */ /* 0x000fe400048070ff */
[----:B------:R-:W-:Y:S02]  /*8920*/  F2FP.SATFINITE.E4M3.F32.PACK_AB_MERGE_C R50, R51, R50, RZ ;  /* 0x000000323332723e */ /* 0x000fe400048070ff */
[----:B------:R-:W-:Y:S02]  /*8930*/  F2FP.SATFINITE.E4M3.F32.PACK_AB_MERGE_C R46, R47, R46, RZ ;  /* 0x0000002e2f2e723e */ /* 0x000fe400048070ff */
[----:B------:R-:W-:Y:S02]  /*8940*/  F2FP.SATFINITE.E4M3.F32.PACK_AB_MERGE_C R88, R89, R88, RZ ;  /* 0x000000585958723e */ /* 0x000fe400048070ff */
[----:B------:R-:W-:Y:S01]  /*8950*/  F2FP.SATFINITE.E4M3.F32.PACK_AB_MERGE_C R84, R85, R84, RZ ;  /* 0x000000545554723e */ /* 0x000fe200048070ff */
[----:B---3--:R-:W-:Y:S01]  /*8960*/  IMAD.SHL.U32 R2, R12, 0x4, RZ ;  /* 0x000000040c027824 */ /* 0x008fe200078e00ff */
[----:B------:R-:W-:-:S02]  /*8970*/  LOP3.LUT R15, R100, 0xffff, RZ, 0xc0, !PT ;  /* 0x0000ffff640f7812 */ /* 0x000fc400078ec0ff */
        /* <DEDUP_REMOVED lines=8> */
[----:B------:R-:W-:Y:S01]  /*8a00*/  F2FP.SATFINITE.E4M3.F32.PACK_AB_MERGE_C R54, R55, R54, RZ ;  /* 0x000000363736723e */ /* 0x000fe200048070ff */
[----:B------:R-:W3:Y:S01]  /*8a10*/  S2UR UR5, SR_CgaCtaId ;  /* 0x00000000000579c3 */ /* 0x000ee20000008800 */
[----:B0-----:R-:W-:Y:S02]  /*8a20*/  LOP3.LUT R17, R96, 0xffff, RZ, 0xc0, !PT ;  /* 0x0000ffff60117812 */ /* 0x001fe400078ec0ff */
[----:B------:R-:W-:Y:S02]  /*8a30*/  F2FP.SATFINITE.E4M3.F32.PACK_AB_MERGE_C R92, R93, R92, RZ ;  /* 0x0000005c5d5c723e */ /* 0x000fe400048070ff */
[----:B------:R-:W-:-:S02]  /*8a40*/  F2FP.SATFINITE.E4M3.F32.PACK_AB_MERGE_C R60, R61, R60, RZ ;  /* 0x0000003c3d3c723e */ /* 0x000fc400048070ff */
[----:B------:R-:W-:Y:S02]  /*8a50*/  F2FP.SATFINITE.E4M3.F32.PACK_AB_MERGE_C R94, R95, R94, RZ ;  /* 0x0000005e5f5e723e */ /* 0x000fe400048070ff */
[----:B------:R-:W-:Y:S02]  /*8a60*/  F2FP.SATFINITE.E4M3.F32.PACK_AB_MERGE_C R76, R77, R76, RZ ;  /* 0x0000004c4d4c723e */ /* 0x000fe400048070ff */
[----:B------:R-:W-:Y:S01]  /*8a70*/  F2FP.SATFINITE.E4M3.F32.PACK_AB_MERGE_C R62, R63, R62, RZ ;  /* 0x0000003e3f3e723e */ /* 0x000fe200048070ff */
[----:B------:R-:W-:Y:S01]  /*8a80*/  UMOV UR4, 0x400 ;  /* 0x0000040000047882 */ /* 0x000fe20000000000 */
[----:B------:R-:W-:Y:S01]  /*8a90*/  LOP3.LUT R9, R12, 0x60, RZ, 0xc0, !PT ;  /* 0x000000600c097812 */ /* 0x000fe200078ec0ff */
[----:B------:R-:W-:Y:S01]  /*8aa0*/  ULDC.64 UR6, c[0x0][0x220] ;  /* 0x0000880000067ab9 */ /* 0x000fe20000000a00 */
[----:B------:R-:W-:Y:S02]  /*8ab0*/  LOP3.LUT R2, R2, 0x38, RZ, 0xc0, !PT ;  /* 0x0000003802027812 */ /* 0x000fe400078ec0ff */
[----:B-----5:R-:W-:-:S02]  /*8ac0*/  PRMT R4, R17, 0x3340, R0 ;  /* 0x0000334011047816 */ /* 0x020fc40000000000 */
[----:B------:R-:W-:Y:S01]  /*8ad0*/  PRMT R3, R104, 0x3340, R15 ;  /* 0x0000334068037816 */ /* 0x000fe2000000000f */
[----:B------:R-:W-:Y:S01]  /*8ae0*/  IMAD R8, R9, 0x10, R2 ;  /* 0x0000001009087824 */ /* 0x000fe200078e0202 */
[----:B------:R-:W-:Y:S02]  /*8af0*/  LOP3.LUT R57, R48, 0xffff, RZ, 0xc0, !PT ;  /* 0x0000ffff30397812 */ /* 0x000fe400078ec0ff */
[----:B------:R-:W-:Y:S02]  /*8b00*/  LOP3.LUT R56, R56, 0xffff, RZ, 0xc0, !PT ;  /* 0x0000ffff38387812 */ /* 0x000fe400078ec0ff */
[----:B------:R-:W-:Y:S02]  /*8b10*/  LOP3.LUT R53, R52, 0xffff, RZ, 0xc0, !PT ;  /* 0x0000ffff34357812 */ /* 0x000fe400078ec0ff */
[----:B------:R-:W-:Y:S02]  /*8b20*/  PRMT R11, R3, 0x5410, R4 ;  /* 0x00005410030b7816 */ /* 0x000fe40000000004 */
[----:B------:R-:W-:-:S02]  /*8b30*/  PRMT R3, R57, 0x3340, R0 ;  /* 0x0000334039037816 */ /* 0x000fc40000000000 */
[----:B------:R-:W-:Y:S02]  /*8b40*/  PRMT R2, R56, 0x3340, R53 ;  /* 0x0000334038027816 */ /* 0x000fe40000000035 */
[----:B------:R-:W-:Y:S02]  /*8b50*/  LOP3.LUT R72, R72, 0xffff, RZ, 0xc0, !PT ;  /* 0x0000ffff48487812 */ /* 0x000fe400078ec0ff */
[----:B------:R-:W-:Y:S02]  /*8b60*/  LOP3.LUT R45, R68, 0xffff, RZ, 0xc0, !PT ;  /* 0x0000ffff442d7812 */ /* 0x000fe400078ec0ff */
[----:B------:R-:W-:Y:S02]  /*8b70*/  LOP3.LUT R49, R64, 0xffff, RZ, 0xc0, !PT ;  /* 0x0000ffff40317812 */ /* 0x000fe400078ec0ff */
[----:B------:R-:W-:Y:S02]  /*8b80*/  PRMT R21, R2, 0x5410, R3 ;  /* 0x0000541002157816 */ /* 0x000fe40000000003 */
[----:B------:R-:W-:-:S02]  /*8b90*/  SHF.R.S32.HI R2, RZ, 0x4, R12 ;  /* 0x00000004ff027819 */ /* 0x000fc4000001140c */
[----:B------:R-:W-:Y:S02]  /*8ba0*/  PRMT R10, R49, 0x3340, R0 ;  /* 0x00003340310a7816 */ /* 0x000fe40000000000 */
[----:B------:R-:W-:Y:S02]  /*8bb0*/  PRMT R7, R72, 0x3340, R45 ;  /* 0x0000334048077816 */ /* 0x000fe4000000002d */
[----:B------:R-:W-:Y:S02]  /*8bc0*/  LOP3.LUT R74, R74, 0xffff, RZ, 0xc0, !PT ;  /* 0x0000ffff4a4a7812 */ /* 0x000fe400078ec0ff */
[----:B------:R-:W-:Y:S02]  /*8bd0*/  LOP3.LUT R47, R70, 0xffff, RZ, 0xc0, !PT ;  /* 0x0000ffff462f7812 */ /* 0x000fe400078ec0ff */
[----:B------:R-:W-:Y:S02]  /*8be0*/  LOP3.LUT R51, R66, 0xffff, RZ, 0xc0, !PT ;  /* 0x0000ffff42337812 */ /* 0x000fe400078ec0ff */
[----:B------:R-:W-:-:S02]  /*8bf0*/  SGXT R2, R2, 0x1 ;  /* 0x000000010202781a */ /* 0x000fc40000000200 */
[----:B------:R-:W-:Y:S02]  /*8c00*/  PRMT R19, R7, 0x5410, R10 ;  /* 0x0000541007137816 */ /* 0x000fe4000000000a */
[----:B------:R-:W-:Y:S02]  /*8c10*/  PRMT R10, R51, 0x3340, R0 ;  /* 0x00003340330a7816 */ /* 0x000fe40000000000 */
[----:B------:R-:W-:Y:S02]  /*8c20*/  PRMT R9, R74, 0x3340, R47 ;  /* 0x000033404a097816 */ /* 0x000fe4000000002f */
[----:B------:R-:W-:Y:S02]  /*8c30*/  LOP3.LUT R2, R2, 0x840, RZ, 0xc0, !PT ;  /* 0x0000084002027812 */ /* 0x000fe400078ec0ff */
[----:B------:R-:W-:Y:S02]  /*8c40*/  PRMT R35, R9, 0x5410, R10 ;  /* 0x0000541009237816 */ /* 0x000fe4000000000a */
[----:B------:R-:W-:-:S02]  /*8c50*/  LOP3.LUT R88, R88, 0xffff, RZ, 0xc0, !PT ;  /* 0x0000ffff58587812 */ /* 0x000fc400078ec0ff */
[----:B------:R-:W-:Y:S02]  /*8c60*/  LOP3.LUT R23, R84, 0xffff, RZ, 0xc0, !PT ;  /* 0x0000ffff54177812 */ /* 0x000fe400078ec0ff */
[----:B------:R-:W-:Y:S02]  /*8c70*/  LOP3.LUT R25, R80, 0xffff, RZ, 0xc0, !PT ;  /* 0x0000ffff50197812 */ /* 0x000fe400078ec0ff */
[----:B------:R-:W-:Y:S02]  /*8c80*/  PRMT R5, R88, 0x3340, R23 ;  /* 0x0000334058057816 */ /* 0x000fe40000000017 */
[----:B------:R-:W-:Y:S02]  /*8c90*/  PRMT R6, R25, 0x3340, R0 ;  /* 0x0000334019067816 */ /* 0x000fe40000000000 */
[----:B------:R-:W-:Y:S02]  /*8ca0*/  LOP3.LUT R106, R106, 0xffff, RZ, 0xc0, !PT ;  /* 0x0000ffff6a6a7812 */ /* 0x000fe400078ec0ff */
[----:B------:R-:W-:-:S02]  /*8cb0*/  LOP3.LUT R31, R102, 0xffff, RZ, 0xc0, !PT ;  /* 0x0000ffff661f7812 */ /* 0x000fc400078ec0ff */
[----:B------:R-:W-:Y:S02]  /*8cc0*/  LOP3.LUT R33, R98, 0xffff, RZ, 0xc0, !PT ;  /* 0x0000ffff62217812 */ /* 0x000fe400078ec0ff */
[----:B------:R-:W-:Y:S02]  /*8cd0*/  LOP3.LUT R90, R90, 0xffff, RZ, 0xc0, !PT ;  /* 0x0000ffff5a5a7812 */ /* 0x000fe400078ec0ff */
[----:B------:R-:W-:Y:S02]  /*8ce0*/  LOP3.LUT R39, R86, 0xffff, RZ, 0xc0, !PT ;  /* 0x0000ffff56277812 */ /* 0x000fe400078ec0ff */
[----:B------:R-:W-:Y:S02]  /*8cf0*/  LOP3.LUT R43, R82, 0xffff, RZ, 0xc0, !PT ;  /* 0x0000ffff522b7812 */ /* 0x000fe400078ec0ff */
[----:B------:R-:W-:Y:S02]  /*8d00*/  PRMT R13, R5, 0x5410, R6 ;  /* 0x00005410050d7816 */ /* 0x000fe40000000006 */
[----:B------:R-:W-:-:S02]  /*8d10*/  PRMT R5, R33, 0x3340, R0 ;  /* 0x0000334021057816 */ /* 0x000fc40000000000 */
[----:B------:R-:W-:Y:S02]  /*8d20*/  PRMT R7, R43, 0x3340, R0 ;  /* 0x000033402b077816 */ /* 0x000fe40000000000 */
[----:B------:R-:W-:Y:S02]  /*8d30*/  PRMT R4, R106, 0x3340, R31 ;  /* 0x000033406a047816 */ /* 0x000fe4000000001f */
[----:B------:R-:W-:Y:S02]  /*8d40*/  PRMT R6, R90, 0x3340, R39 ;  /* 0x000033405a067816 */ /* 0x000fe40000000027 */
[----:B------:R-:W-:Y:S01]  /*8d50*/  PRMT R27, R4, 0x5410, R5 ;  /* 0x00005410041b7816 */ /* 0x000fe20000000005 */
[----:B------:R-:W-:Y:S01]  /*8d60*/  IMAD.SHL.U32 R5, R12, 0x200, RZ ;  /* 0x000002000c057824 */ /* 0x000fe200078e00ff */
[----:B------:R-:W-:Y:S01]  /*8d70*/  PRMT R29, R6, 0x5410, R7 ;  /* 0x00005410061d7816 */ /* 0x000fe20000000007 */
[----:B------:R-:W-:Y:S01]  /*8d80*/  IMAD.SHL.U32 R7, R12, 0x8, RZ ;  /* 0x000000080c077824 */ /* 0x000fe200078e00ff */
[----:B------:R-:W-:Y:S01]  /*8d90*/  LOP3.LUT R58, R58, 0xffff, RZ, 0xc0, !PT ;  /* 0x0000ffff3a3a7812 */ /* 0x000fe200078ec0ff */
[----:B------:R-:W-:Y:S01]  /*8da0*/  IMAD.SHL.U32 R6, R12, 0x10, RZ ;  /* 0x000000100c067824 */ /* 0x000fe200078e00ff */
[----:B------:R-:W-:-:S02]  /*8db0*/  LOP3.LUT R55, R54, 0xffff, RZ, 0xc0, !PT ;  /* 0x0000ffff36377812 */ /* 0x000fc400078ec0ff */
[----:B------:R-:W-:Y:S02]  /*8dc0*/  LOP3.LUT R59, R50, 0xffff, RZ, 0xc0, !PT ;  /* 0x0000ffff323b7812 */ /* 0x000fe400078ec0ff */
[----:B------:R-:W-:Y:S02]  /*8dd0*/  PRMT R3, R58, 0x3340, R55 ;  /* 0x000033403a037816 */ /* 0x000fe40000000037 */
[----:B------:R-:W-:Y:S02]  /*8de0*/  PRMT R4, R59, 0x3340, R0 ;  /* 0x000033403b047816 */ /* 0x000fe40000000000 */
[----:B------:R-:W-:Y:S02]  /*8df0*/  LOP3.LUT R5, R5, 0x1800, RZ, 0xc0, !PT ;  /* 0x0000180005057812 */ /* 0x000fe400078ec0ff */
[----:B------:R-:W-:Y:S02]  /*8e00*/  LOP3.LUT R7, R7, 0x180, RZ, 0xc0, !PT ;  /* 0x0000018007077812 */ /* 0x000fe400078ec0ff */
[----:B------:R-:W-:-:S02]  /*8e10*/  PRMT R37, R3, 0x5410, R4 ;  /* 0x0000541003257816 */ /* 0x000fc40000000004 */
[----:B------:R-:W-:Y:S02]  /*8e20*/  LOP3.LUT R24, R5, 0x70, R6, 0xf8, !PT ;  /* 0x0000007005187812 */ /* 0x000fe400078ef806 */
[----:B------:R-:W-:Y:S02]  /*8e30*/  LOP3.LUT R41, R7, 0x48, R12, 0xf8, !PT ;  /* 0x0000004807297812 */ /* 0x000fe400078ef80c */
[----:B------:R-:W-:Y:S02]  /*8e40*/  F2FP.SATFINITE.E4M3.F32.PACK_AB_MERGE_C R78, R79, R78, RZ ;  /* 0x0000004e4f4e723e */ /* 0x000fe400048070ff */
[----:B--2---:R-:W-:Y:S02]  /*8e50*/  LOP3.LUT R9, R2, 0x40, R28, 0x78, !PT ;  /* 0x0000004002097812 */ /* 0x004fe400078e781c */
[----:B------:R-:W2:Y:S04]  /*8e60*/  LDL.LU R28, [R1+0x18c] ;  /* 0x00018c00011c7983 */ /* 0x000ea80000300800 */
[----:B------:R-:W3:Y:S04]  /*8e70*/  LDL.LU R32, [R1+0x188] ;  /* 0x0001880001207983 */ /* 0x000ee80000300800 */
[----:B------:R-:W3:Y:S04]  /*8e80*/  LDL.LU R30, [R1+0xa8] ;  /* 0x0000a800011e7983 */ /* 0x000ee80000300800 */
[----:B------:R-:W3:Y:S01]  /*8e90*/  LDL.LU R34, [R1+0xa4] ;  /* 0x0000a40001227983 */ /* 0x000ee20000300800 */
[----:B----4-:R-:W-:-:S03]  /*8ea0*/  ISETP.GE.AND P0, PT, R36, UR10, PT ;  /* 0x0000000a24007c0c */ /* 0x010fc6000bf06270 */
[----:B------:R-:W4:Y:S01]  /*8eb0*/  LDL.LU R26, [R1+0xa0] ;  /* 0x0000a000011a7983 */ /* 0x000f220000300800 */
[----:B------:R-:W-:Y:S02]  /*8ec0*/  SHF.R.U32.HI R2, RZ, 0x8, R104 ;  /* 0x00000008ff027819 */ /* 0x000fe40000011668 */
[----:B------:R-:W-:Y:S02]  /*8ed0*/  SHF.R.U32.HI R3, RZ, 0x8, R15 ;  /* 0x00000008ff037819 */ /* 0x000fe4000001160f */
[----:B------:R-:W-:Y:S02]  /*8ee0*/  SHF.R.U32.HI R4, RZ, 0x8, R17 ;  /* 0x00000008ff047819 */ /* 0x000fe40000011611 */
[----:B------:R-:W-:Y:S02]  /*8ef0*/  SHF.R.U32.HI R5, RZ, 0x8, R88 ;  /* 0x00000008ff057819 */ /* 0x000fe40000011658 */
[----:B------:R-:W-:Y:S02]  /*8f00*/  SHF.R.U32.HI R6, RZ, 0x8, R23 ;  /* 0x00000008ff067819 */ /* 0x000fe40000011617 */
[----:B------:R-:W-:-:S02]  /*8f10*/  SHF.R.U32.HI R7, RZ, 0x8, R25 ;  /* 0x00000008ff077819 */ /* 0x000fc40000011619 */
[----:B------:R-:W-:Y:S02]  /*8f20*/  LOP3.LUT R3, R3, 0xffff, RZ, 0xc0, !PT ;  /* 0x0000ffff03037812 */ /* 0x000fe400078ec0ff */
[----:B------:R-:W-:Y:S02]  /*8f30*/  LOP3.LUT R2, R2, 0xffff, RZ, 0xc0, !PT ;  /* 0x0000ffff02027812 */ /* 0x000fe400078ec0ff */
[----:B------:R-:W-:Y:S02]  /*8f40*/  LOP3.LUT R4, R4, 0xffff, RZ, 0xc0, !PT ;  /* 0x0000ffff04047812 */ /* 0x000fe400078ec0ff */
[----:B------:R-:W-:Y:S02]  /*8f50*/  LOP3.LUT R6, R6, 0xffff, RZ, 0xc0, !PT ;  /* 0x0000ffff06067812 */ /* 0x000fe400078ec0ff */
[----:B------:R-:W-:Y:S02]  /*8f60*/  LOP3.LUT R5, R5, 0xffff, RZ, 0xc0, !PT ;  /* 0x0000ffff05057812 */ /* 0x000fe400078ec0ff */
[----:B------:R-:W-:-:S02]  /*8f70*/  LOP3.LUT R7, R7, 0xffff, RZ, 0xc0, !PT ;  /* 0x0000ffff07077812 */ /* 0x000fc400078ec0ff */
[----:B------:R-:W-:Y:S02]  /*8f80*/  PRMT R10, R2, 0x3340, R3 ;  /* 0x00003340020a7816 */ /* 0x000fe40000000003 */
[----:B------:R-:W-:Y:S02]  /*8f90*/  PRMT R15, R4, 0x3340, R1 ;  /* 0x00003340040f7816 */ /* 0x000fe40000000001 */
[----:B------:R-:W-:Y:S02]  /*8fa0*/  PRMT R12, R5, 0x3340, R6 ;  /* 0x00003340050c7816 */ /* 0x000fe40000000006 */
[----:B------:R-:W-:Y:S02]  /*8fb0*/  PRMT R17, R7, 0x3340, R0 ;  /* 0x0000334007117816 */ /* 0x000fe40000000000 */
[----:B------:R-:W-:Y:S02]  /*8fc0*/  SHF.R.U32.HI R2, RZ, 0x8, R72 ;  /* 0x00000008ff027819 */ /* 0x000fe40000011648 */
[----:B------:R-:W-:-:S02]  /*8fd0*/  SHF.R.U32.HI R3, RZ, 0x8, R45 ;  /* 0x00000008ff037819 */ /* 0x000fc4000001162d */
[----:B------:R-:W-:Y:S02]  /*8fe0*/  SHF.R.U32.HI R4, RZ, 0x8, R49 ;  /* 0x00000008ff047819 */ /* 0x000fe40000011631 */
[----:B------:R-:W-:Y:S02]  /*8ff0*/  SHF.R.U32.HI R5, RZ, 0x8, R56 ;  /* 0x00000008ff057819 */ /* 0x000fe40000011638 */
[----:B------:R-:W-:Y:S02]  /*9000*/  SHF.R.U32.HI R6, RZ, 0x8, R53 ;  /* 0x00000008ff067819 */ /* 0x000fe40000011635 */
[----:B------:R-:W-:Y:S02]  /*9010*/  SHF.R.U32.HI R7, RZ, 0x8, R57 ;  /* 0x00000008ff077819 */ /* 0x000fe40000011639 */
        /* <DEDUP_REMOVED lines=10> */
[----:B------:R-:W-:Y:S02]  /*90c0*/  SHF.R.U32.HI R2, RZ, 0x8, R106 ;  /* 0x00000008ff027819 */ /* 0x000fe4000001166a */
[----:B------:R-:W-:Y:S02]  /*90d0*/  SHF.R.U32.HI R3, RZ, 0x8, R31 ;  /* 0x00000008ff037819 */ /* 0x000fe4000001161f */
[----:B------:R-:W-:Y:S02]  /*90e0*/  SHF.R.U32.HI R4, RZ, 0x8, R33 ;  /* 0x00000008ff047819 */ /* 0x000fe40000011621 */
[----:B------:R-:W-:-:S02]  /*90f0*/  SHF.R.U32.HI R5, RZ, 0x8, R90 ;  /* 0x00000008ff057819 */ /* 0x000fc4000001165a */
[----:B------:R-:W-:Y:S02]  /*9100*/  SHF.R.U32.HI R6, RZ, 0x8, R39 ;  /* 0x00000008ff067819 */ /* 0x000fe40000011627 */
[----:B------:R-:W-:Y:S02]  /*9110*/  SHF.R.U32.HI R7, RZ, 0x8, R43 ;  /* 0x00000008ff077819 */ /* 0x000fe4000001162b */
[----:B------:R-:W-:Y:S02]  /*9120*/  LOP3.LUT R3, R3, 0xffff, RZ, 0xc0, !PT ;  /* 0x0000ffff03037812 */ /* 0x000fe400078ec0ff */
[----:B------:R-:W-:Y:S02]  /*9130*/  LOP3.LUT R2, R2, 0xffff, RZ, 0xc0, !PT ;  /* 0x0000ffff02027812 */ /* 0x000fe400078ec0ff */
[----:B------:R-:W-:Y:S02]  /*9140*/  LOP3.LUT R4, R4, 0xffff, RZ, 0xc0, !PT ;  /* 0x0000ffff04047812 */ /* 0x000fe400078ec0ff */
[----:B------:R-:W-:-:S02]  /*9150*/  LOP3.LUT R6, R6, 0xffff, RZ, 0xc0, !PT ;  /* 0x0000ffff06067812 */ /* 0x000fc400078ec0ff */
[----:B------:R-:W-:Y:S02]  /*9160*/  LOP3.LUT R5, R5, 0xffff, RZ, 0xc0, !PT ;  /* 0x0000ffff05057812 */ /* 0x000fe400078ec0ff */
[----:B--2---:R-:W-:Y:S02]  /*9170*/  ISETP.LT.AND P6, PT, R28, UR11, !P0 ;  /* 0x0000000b1c007c0c */ /* 0x004fe4000c7c1270 */
[----:B------:R-:W2:Y:S01]  /*9180*/  LDL.LU R28, [R1+0x9c] ;  /* 0x00009c00011c7983 */ /* 0x000ea20000300800 */
[----:B------:R-:W-:Y:S02]  /*9190*/  LOP3.LUT R7, R7, 0xffff, RZ, 0xc0, !PT ;  /* 0x0000ffff07077812 */ /* 0x000fe400078ec0ff */
[----:B------:R-:W-:Y:S02]  /*91a0*/  PRMT R18, R2, 0x3340, R3 ;  /* 0x0000334002127816 */ /* 0x000fe40000000003 */
[----:B------:R-:W-:Y:S02]  /*91b0*/  PRMT R31, R4, 0x3340, R1 ;  /* 0x00003340041f7816 */ /* 0x000fe40000000001 */
[----:B------:R-:W-:-:S02]  /*91c0*/  PRMT R20, R5, 0x3340, R6 ;  /* 0x0000334005147816 */ /* 0x000fc40000000006 */
[----:B------:R-:W-:Y:S02]  /*91d0*/  PRMT R33, R7, 0x3340, R0 ;  /* 0x0000334007217816 */ /* 0x000fe40000000000 */
[----:B------:R-:W-:Y:S02]  /*91e0*/  SHF.R.U32.HI R2, RZ, 0x8, R74 ;  /* 0x00000008ff027819 */ /* 0x000fe4000001164a */
[----:B------:R-:W-:Y:S02]  /*91f0*/  SHF.R.U32.HI R3, RZ, 0x8, R47 ;  /* 0x00000008ff037819 */ /* 0x000fe4000001162f */
[----:B------:R-:W-:Y:S02]  /*9200*/  SHF.R.U32.HI R4, RZ, 0x8, R51 ;  /* 0x00000008ff047819 */ /* 0x000fe40000011633 */
[----:B------:R-:W-:Y:S02]  /*9210*/  SHF.R.U32.HI R5, RZ, 0x8, R58 ;  /* 0x00000008ff057819 */ /* 0x000fe4000001163a */
[----:B------:R-:W-:-:S02]  /*9220*/  SHF.R.U32.HI R6, RZ, 0x8, R55 ;  /* 0x00000008ff067819 */ /* 0x000fc40000011637 */
[----:B------:R-:W-:Y:S02]  /*9230*/  SHF.R.U32.HI R7, RZ, 0x8, R59 ;  /* 0x00000008ff077819 */ /* 0x000fe4000001163b */
[----:B------:R-:W-:Y:S02]  /*9240*/  LOP3.LUT R3, R3, 0xffff, RZ, 0xc0, !PT ;  /* 0x0000ffff03037812 */ /* 0x000fe400078ec0ff */
[----:B------:R-:W-:Y:S02]  /*9250*/  LOP3.LUT R2, R2, 0xffff, RZ, 0xc0, !PT ;  /* 0x0000ffff02027812 */ /* 0x000fe400078ec0ff */
[----:B------:R-:W-:Y:S02]  /*9260*/  LOP3.LUT R4, R4, 0xffff, RZ, 0xc0, !PT ;  /* 0x0000ffff04047812 */ /* 0x000fe400078ec0ff */
[----:B------:R-:W-:Y:S02]  /*9270*/  LOP3.LUT R6, R6, 0xffff, RZ, 0xc0, !PT ;  /* 0x0000ffff06067812 */ /* 0x000fe400078ec0ff */
[----:B------:R-:W-:-:S02]  /*9280*/  LOP3.LUT R5, R5, 0xffff, RZ, 0xc0, !PT ;  /* 0x0000ffff05057812 */ /* 0x000fc400078ec0ff */
[----:B------:R-:W-:Y:S02]  /*9290*/  LOP3.LUT R7, R7, 0xffff, RZ, 0xc0, !PT ;  /* 0x0000ffff07077812 */ /* 0x000fe400078ec0ff */
[----:B------:R-:W-:Y:S02]  /*92a0*/  PRMT R2, R2, 0x3340, R3 ;  /* 0x0000334002027816 */ /* 0x000fe40000000003 */
[----:B------:R-:W-:Y:S02]  /*92b0*/  PRMT R3, R4, 0x3340, R1 ;  /* 0x0000334004037816 */ /* 0x000fe40000000001 */
[----:B------:R-:W-:Y:S02]  /*92c0*/  PRMT R22, R5, 0x3340, R6 ;  /* 0x0000334005167816 */ /* 0x000fe40000000006 */
[----:B------:R-:W-:Y:S01]  /*92d0*/  PRMT R39, R7, 0x3340, R0 ;  /* 0x0000334007277816 */ /* 0x000fe20000000000 */
[----:B------:R-:W-:Y:S01]  /*92e0*/  IMAD.IADD R6, R8, 0x1, R9 ;  /* 0x0000000108067824 */ /* 0x000fe200078e0209 */
[----:B------:R-:W-:Y:S01]  /*92f0*/  LOP3.LUT R92, R92, 0xffff, RZ, 0xc0, !PT ;  /* 0x0000ffff5c5c7812 */ /* 0x000fe200078ec0ff */
[----:B---3--:R-:W-:Y:S01]  /*9300*/  ULEA UR4, UR5, UR4, 0x18 ;  /* 0x0000000405047291 */ /* 0x008fe2000f8ec03f */
[----:B------:R-:W-:-:S02]  /*9310*/  LOP3.LUT R60, R60, 0xffff, RZ, 0xc0, !PT ;  /* 0x0000ffff3c3c7812 */ /* 0x000fc400078ec0ff */
[----:B------:R-:W-:Y:S01]  /*9320*/  PRMT R15, R10, 0x5410, R15 ;  /* 0x000054100a0f7816 */ /* 0x000fe2000000000f */
[----:B------:R-:W-:Y:S01]  /*9330*/  ULDC UR5, c[0x0][0x244] ;  /* 0x0000910000057ab9 */ /* 0x000fe20000000800 */
[----:B------:R-:W-:Y:S02]  /*9340*/  PRMT R17, R12, 0x5410, R17 ;  /* 0x000054100c117816 */ /* 0x000fe40000000011 */
[----:B------:R-:W-:Y:S02]  /*9350*/  PRMT R23, R14, 0x5410, R23 ;  /* 0x000054100e177816 */ /* 0x000fe40000000017 */
[----:B------:R-:W-:Y:S02]  /*9360*/  PRMT R25, R16, 0x5410, R25 ;  /* 0x0000541010197816 */ /* 0x000fe40000000019 */
[----:B------:R-:W-:Y:S02]  /*9370*/  LOP3.LUT R76, R76, 0xffff, RZ, 0xc0, !PT ;  /* 0x0000ffff4c4c7812 */ /* 0x000fe400078ec0ff */
[----:B------:R-:W-:-:S02]  /*9380*/  LOP3.LUT R44, R44, 0xffff, RZ, 0xc0, !PT ;  /* 0x0000ffff2c2c7812 */ /* 0x000fc400078ec0ff */
[----:B------:R-:W-:Y:S02]  /*9390*/  LOP3.LUT R94, R94, 0xffff, RZ, 0xc0, !PT ;  /* 0x0000ffff5e5e7812 */ /* 0x000fe400078ec0ff */
[----:B------:R-:W-:Y:S02]  /*93a0*/  LOP3.LUT R62, R62, 0xffff, RZ, 0xc0, !PT ;  /* 0x0000ffff3e3e7812 */ /* 0x000fe400078ec0ff */
[----:B------:R-:W-:Y:S02]  /*93b0*/  PRMT R31, R18, 0x5410, R31 ;  /* 0x00005410121f7816 */ /* 0x000fe4000000001f */
[----:B------:R-:W-:Y:S02]  /*93c0*/  PRMT R33, R20, 0x5410, R33 ;  /* 0x0000541014217816 */ /* 0x000fe40000000021 */
[----:B------:R-:W-:Y:S02]  /*93d0*/  PRMT R7, R2, 0x5410, R3 ;  /* 0x0000541002077816 */ /* 0x000fe40000000003 */
[----:B------:R-:W-:-:S02]  /*93e0*/  PRMT R39, R22, 0x5410, R39 ;  /* 0x0000541016277816 */ /* 0x000fc40000000027 */
[----:B------:R-:W-:Y:S02]  /*93f0*/  LOP3.LUT R78, R78, 0xffff, RZ, 0xc0, !PT ;  /* 0x0000ffff4e4e7812 */ /* 0x000fe400078ec0ff */
[----:B------:R-:W-:Y:S02]  /*9400*/  LOP3.LUT R46, R46, 0xffff, RZ, 0xc0, !PT ;  /* 0x0000ffff2e2e7812 */ /* 0x000fe400078ec0ff */
[----:B------:R-:W-:Y:S02]  /*9410*/  PRMT R2, R11, 0x4210, R92 ;  /* 0x000042100b027816 */ /* 0x000fe4000000005c */
[----:B------:R-:W-:Y:S02]  /*9420*/  PRMT R4, R19, 0x4210, R60 ;  /* 0x0000421013047816 */ /* 0x000fe4000000003c */
[----:B------:R-:W-:Y:S01]  /*9430*/  PRMT R92, R15, 0x5210, R92 ;  /* 0x000052100f5c7816 */ /* 0x000fe2000000005c */
[----:B------:R-:W0:Y:S01]  /*9440*/  LDC R19, c[0x0][0x248] ;  /* 0x00009200ff137b82 */ /* 0x000e220000000800 */
[----:B------:R-:W-:-:S07]  /*9450*/  PRMT R3, R13, 0x4210, R76 ;  /* 0x000042100d037816 */ /* 0x000fce000000004c */
[----:B------:R-:W-:Y:S01]  /*9460*/  BAR.SYNC.DEFER_BLOCKING 0x0 ;  /* 0x0000000000007b1d */ /* 0x000fe20000010000 */
[----:B------:R-:W-:Y:S02]  /*9470*/  PRMT R5, R21, 0x4210, R44 ;  /* 0x0000421015057816 */ /* 0x000fe4000000002c */
[----:B------:R-:W-:Y:S02]  /*9480*/  PRMT R93, R17, 0x5210, R76 ;  /* 0x00005210115d7816 */ /* 0x000fe4000000004c */
[----:B------:R-:W-:Y:S02]  /*9490*/  PRMT R60, R23, 0x5210, R60 ;  /* 0x00005210173c7816 */ /* 0x000fe4000000003c */
[----:B------:R-:W-:Y:S02]  /*94a0*/  PRMT R61, R25, 0x5210, R44 ;  /* 0x00005210193d7816 */ /* 0x000fe4000000002c */
[----:B------:R-:W-:Y:S02]  /*94b0*/  PRMT R12, R27, 0x4210, R94 ;  /* 0x000042101b0c7816 */ /* 0x000fe4000000005e */
[----:B------:R-:W-:-:S02]  /*94c0*/  PRMT R14, R35, 0x4210, R62 ;  /* 0x00004210230e7816 */ /* 0x000fc4000000003e */
[----:B------:R-:W-:Y:S02]  /*94d0*/  PRMT R94, R31, 0x5210, R94 ;  /* 0x000052101f5e7816 */ /* 0x000fe4000000005e */
[--C-:B------:R-:W-:Y:S02]  /*94e0*/  PRMT R13, R29, 0x4210, R78.reuse ;  /* 0x000042101d0d7816 */ /* 0x100fe4000000004e */
[----:B------:R-:W-:Y:S02]  /*94f0*/  PRMT R95, R33, 0x5210, R78 ;  /* 0x00005210215f7816 */ /* 0x000fe4000000004e */
[----:B------:R-:W-:Y:S02]  /*9500*/  LOP3.LUT R10, R6, 0x8, RZ, 0x3c, !PT ;  /* 0x00000008060a7812 */ /* 0x000fe400078e3cff */
[----:B------:R-:W-:Y:S02]  /*9510*/  PRMT R62, R7, 0x5210, R62 ;  /* 0x00005210073e7816 */ /* 0x000fe4000000003e */
[----:B------:R-:W-:-:S02]  /*9520*/  PRMT R15, R37, 0x4210, R46 ;  /* 0x00004210250f7816 */ /* 0x000fc4000000002e */
[----:B------:R-:W-:Y:S01]  /*9530*/  PRMT R63, R39, 0x5210, R46 ;  /* 0x00005210273f7816 */ /* 0x000fe2000000002e */
[----:B------:R-:W-:Y:S04]  /*9540*/  STS.64 [R6+UR4], R2 ;  /* 0x0000000206007988 */ /* 0x000fe80008000a04 */
[----:B------:R-:W-:Y:S04]  /*9550*/  STS.64 [R6+UR4+0x80], R4 ;  /* 0x0000800406007988 */ /* 0x000fe80008000a04 */
[----:B------:R-:W-:Y:S04]  /*9560*/  STS.64 [R6+UR4+0x100], R92 ;  /* 0x0001005c06007988 */ /* 0x000fe80008000a04 */
[----:B------:R-:W-:Y:S04]  /*9570*/  STS.64 [R6+UR4+0x180], R60 ;  /* 0x0001803c06007988 */ /* 0x000fe80008000a04 */
[----:B------:R3:W-:Y:S04]  /*9580*/  STS.64 [R10+UR4+0x1000], R12 ;  /* 0x0010000c0a007988 */ /* 0x0007e80008000a04 */
[----:B------:R-:W-:Y:S04]  /*9590*/  STS.64 [R10+UR4+0x1100], R94 ;  /* 0x0011005e0a007988 */ /* 0x000fe80008000a04 */
[----:B------:R-:W-:Y:S04]  /*95a0*/  STS.64 [R10+UR4+0x1080], R14 ;  /* 0x0010800e0a007988 */ /* 0x000fe80008000a04 */
[----:B------:R-:W-:Y:S01]  /*95b0*/  STS.64 [R10+UR4+0x1180], R62 ;  /* 0x0011803e0a007988 */ /* 0x000fe20008000a04 */
[----:B------:R-:W-:Y:S01]  /*95c0*/  LOP3.LUT R41, R24, R41, RZ, 0x3c, !PT ;  /* 0x0000002918297212 */ /* 0x000fe200078e3cff */
[----:B------:R-:W-:Y:S06]  /*95d0*/  BAR.SYNC.DEFER_BLOCKING 0x0 ;  /* 0x0000000000007b1d */ /* 0x000fec0000010000 */
[----:B------:R-:W1:Y:S01]  /*95e0*/  LDS.64 R4, [R41+UR4] ;  /* 0x0000000429047984 */ /* 0x000e620008000a00 */
[----:B---3--:R-:W-:Y:S01]  /*95f0*/  IMAD R12, R36, UR5, RZ ;  /* 0x00000005240c7c24 */ /* 0x008fe2000f8e02ff */
[----:B------:R-:W-:Y:S01]  /*9600*/  ISETP.LT.AND P4, PT, R32, UR11, !P0 ;  /* 0x0000000b20007c0c */ /* 0x000fe2000c781270 */
[-C--:B0-----:R-:W-:Y:S01]  /*9610*/  IMAD R29, R0, R19.reuse, RZ ;  /* 0x00000013001d7224 */ /* 0x081fe200078e02ff */
[----:B------:R-:W3:Y:S01]  /*9620*/  LDL.LU R32, [R1+0x98] ;  /* 0x0000980001207983 */ /* 0x000ee20000300800 */
[C---:B------:R-:W-:Y:S01]  /*9630*/  ISETP.LT.AND P2, PT, R30.reuse, UR11, !P0 ;  /* 0x0000000b1e007c0c */ /* 0x040fe2000c741270 */
[-C--:B------:R-:W-:Y:S01]  /*9640*/  IMAD R17, R30, R19.reuse, RZ ;  /* 0x000000131e117224 */ /* 0x080fe200078e02ff */
[----:B------:R-:W-:Y:S01]  /*9650*/  ISETP.LT.AND P3, PT, R0, UR11, !P0 ;  /* 0x0000000b00007c0c */ /* 0x000fe2000c761270 */
[----:B------:R-:W3:Y:S01]  /*9660*/  LDL.LU R30, [R1+0x94] ;  /* 0x00009400011e7983 */ /* 0x000ee20000300800 */
[----:B------:R-:W-:Y:S01]  /*9670*/  IADD3 R18, P1, R12, UR6, RZ ;  /* 0x000000060c127c10 */ /* 0x000fe2000ff3e0ff */
[----:B------:R-:W-:-:S02]  /*9680*/  IMAD R25, R34, R19, RZ ;  /* 0x0000001322197224 */ /* 0x000fc400078e02ff */
[----:B------:R-:W3:Y:S01]  /*9690*/  LDL.LU R36, [R1+0x90] ;  /* 0x0000900001247983 */ /* 0x000ee20000300800 */
[----:B------:R-:W-:Y:S02]  /*96a0*/  LEA.HI.X.SX32 R0, R12, UR7, 0x1, P1 ;  /* 0x000000070c007c11 */ /* 0x000fe400088f0eff */
[C---:B------:R-:W-:Y:S01]  /*96b0*/  IADD3 R20, P5, R29.reuse, R18, RZ ;  /* 0x000000121d147210 */ /* 0x040fe20007fbe0ff */
[----:B------:R-:W-:Y:S03]  /*96c0*/  LDS.64 R8, [R41+UR4+0x200] ;  /* 0x0002000429087984 */ /* 0x000fe60008000a00 */
[----:B------:R-:W-:Y:S01]  /*96d0*/  LEA.HI.X.SX32 R21, R29, R0, 0x1, P5 ;  /* 0x000000001d157211 */ /* 0x000fe200028f0eff */
[----:B------:R-:W-:Y:S01]  /*96e0*/  LDS.64 R10, [R41+UR4+0x400] ;  /* 0x00040004290a7984 */ /* 0x000fe20008000a00 */
[----:B------:R-:W-:-:S03]  /*96f0*/  ISETP.LT.AND P1, PT, R34, UR11, !P0 ;  /* 0x0000000b22007c0c */ /* 0x000fc6000c721270 */
[----:B------:R-:W3:Y:S01]  /*9700*/  LDL.LU R34, [R1+0x184] ;  /* 0x0001840001227983 */ /* 0x000ee20000300800 */
[----:B------:R-:W-:Y:S01]  /*9710*/  LOP3.LUT R16, R41, 0x8, RZ, 0x3c, !PT ;  /* 0x0000000829107812 */ /* 0x000fe200078e3cff */
[----:B----4-:R-:W-:Y:S02]  /*9720*/  IMAD R27, R26, R19, RZ ;  /* 0x000000131a1b7224 */ /* 0x010fe400078e02ff */
[----:B------:R-:W-:Y:S04]  /*9730*/  LDS.64 R14, [R41+UR4+0x600] ;  /* 0x00060004290e7984 */ /* 0x000fe80008000a00 */
[----:B------:R-:W0:Y:S04]  /*9740*/  LDS.64 R2, [R16+UR4] ;  /* 0x0000000410027984 */ /* 0x000e280008000a00 */
[----:B------:R-:W4:Y:S01]  /*9750*/  LDS.64 R6, [R16+UR4+0x200] ;  /* 0x0002000410067984 */ /* 0x000f220008000a00 */
[----:B-1----:R-:W-:-:S03]  /*9760*/  PRMT R31, R4, 0x7770, RZ ;  /* 0x00007770041f7816 */ /* 0x002fc600000000ff */
[----:B------:R-:W1:Y:S04]  /*9770*/  LDS.64 R12, [R16+UR4+0x400] ;  /* 0x00040004100c7984 */ /* 0x000e680008000a00 */
[----:B------:R2:W-:Y:S01]  /*9780*/  @P3 STG.E.U8 desc[UR8][R20.64], R31 ;  /* 0x0000001f14003986 */ /* 0x0005e2000c101108 */
[----:B------:R-:W-:-:S04]  /*9790*/  IADD3 R24, P3, R25, R18, RZ ;  /* 0x0000001219187210 */ /* 0x000fc80007f7e0ff */
[----:B------:R-:W-:Y:S02]  /*97a0*/  LEA.HI.X.SX32 R25, R25, R0, 0x1, P3 ;  /* 0x0000000019197211 */ /* 0x000fe400018f0eff */
[C---:B--2---:R-:W-:Y:S01]  /*97b0*/  ISETP.LT.AND P3, PT, R28.reuse, UR11, !P0 ;  /* 0x0000000b1c007c0c */ /* 0x044fe2000c761270 */
[----:B------:R-:W-:Y:S02]  /*97c0*/  IMAD R21, R28, R19, RZ ;  /* 0x000000131c157224 */ /* 0x000fe400078e02ff */
[----:B------:R-:W2:Y:S01]  /*97d0*/  LDL.LU R28, [R1+0x180] ;  /* 0x00018000011c7983 */ /* 0x000ea20000300800 */
[C---:B------:R-:W-:Y:S02]  /*97e0*/  IADD3 R22, P5, R17.reuse, R18, RZ ;  /* 0x0000001211167210 */ /* 0x040fe40007fbe0ff */
[----:B0-----:R-:W-:Y:S02]  /*97f0*/  PRMT R35, R2, 0x7770, RZ ;  /* 0x0000777002237816 */ /* 0x001fe400000000ff */
[----:B------:R-:W-:-:S02]  /*9800*/  LEA.HI.X.SX32 R23, R17, R0, 0x1, P5 ;  /* 0x0000000011177211 */ /* 0x000fc400028f0eff */
[----:B------:R-:W-:Y:S01]  /*9810*/  ISETP.LT.AND P5, PT, R26, UR11, !P0 ;  /* 0x0000000b1a007c0c */ /* 0x000fe2000c7a1270 */
[----:B------:R-:W0:Y:S04]  /*9820*/  LDS.64 R16, [R16+UR4+0x600] ;  /* 0x0006000410107984 */ /* 0x000e280008000a00 */
[----:B------:R1:W-:Y:S01]  /*9830*/  @P2 STG.E.U8 desc[UR8][R22.64], R35 ;  /* 0x0000002316002986 */ /* 0x0003e2000c101108 */
[C---:B------:R-:W-:Y:S02]  /*9840*/  IADD3 R26, P2, R27.reuse, R18, RZ ;  /* 0x000000121b1a7210 */ /* 0x040fe40007f5e0ff */
[----:B------:R-:W-:Y:S02]  /*9850*/  PRMT R33, R8, 0x7770, RZ ;  /* 0x0000777008217816 */ /* 0x000fe400000000ff */
[----:B------:R-:W-:-:S02]  /*9860*/  LEA.HI.X.SX32 R27, R27, R0, 0x1, P2 ;  /* 0x000000001b1b7211 */ /* 0x000fc400010f0eff */
[C---:B------:R-:W-:Y:S01]  /*9870*/  IADD3 R20, P2, R21.reuse, R18, RZ ;  /* 0x0000001215147210 */ /* 0x040fe20007f5e0ff */
[----:B------:R1:W-:Y:S01]  /*9880*/  @P1 STG.E.U8 desc[UR8][R24.64], R33 ;  /* 0x0000002118001986 */ /* 0x0003e2000c101108 */
[----:B----4-:R-:W-:Y:S02]  /*9890*/  PRMT R37, R6, 0x7770, RZ ;  /* 0x0000777006257816 */ /* 0x010fe400000000ff */
[----:B------:R-:W-:-:S03]  /*98a0*/  LEA.HI.X.SX32 R21, R21, R0, 0x1, P2 ;  /* 0x0000000015157211 */ /* 0x000fc600010f0eff */
[----:B------:R4:W-:Y:S01]  /*98b0*/  @P5 STG.E.U8 desc[UR8][R26.64], R37 ;  /* 0x000000251a005986 */ /* 0x0009e2000c101108 */
[----:B-1----:R-:W-:Y:S02]  /*98c0*/  PRMT R35, R12, 0x7770, RZ ;  /* 0x000077700c237816 */ /* 0x002fe400000000ff */
[----:B------:R-:W-:-:S05]  /*98d0*/  PRMT R33, R10, 0x7770, RZ ;  /* 0x000077700a217816 */ /* 0x000fca00000000ff */
[----:B------:R-:W-:Y:S01]  /*98e0*/  @P3 STG.E.U8 desc[UR8][R20.64], R33 ;  /* 0x0000002114003986 */ /* 0x000fe2000c101108 */
[CC--:B---3--:R-:W-:Y:S01]  /*98f0*/  IMAD R31, R32.reuse, R19.reuse, RZ ;  /* 0x00000013201f7224 */ /* 0x0c8fe200078e02ff */
[----:B------:R-:W-:Y:S02]  /*9900*/  ISETP.LT.AND P1, PT, R32, UR11, !P0 ;  /* 0x0000000b20007c0c */ /* 0x000fe4000c721270 */
[----:B------:R-:W3:Y:S01]  /*9910*/  LDL.LU R32, [R1+0x17c] ;  /* 0x00017c0001207983 */ /* 0x000ee20000300800 */
[C---:B------:R-:W-:Y:S01]  /*9920*/  ISETP.LT.AND P2, PT, R30.reuse, UR11, !P0 ;  /* 0x0000000b1e007c0c */ /* 0x040fe2000c741270 */
[-C--:B------:R-:W-:Y:S02]  /*9930*/  IMAD R25, R30, R19.reuse, RZ ;  /* 0x000000131e197224 */ /* 0x080fe400078e02ff */
[----:B------:R-:W3:Y:S01]  /*9940*/  LDL.LU R30, [R1+0x178] ;  /* 0x00017800011e7983 */ /* 0x000ee20000300800 */
[----:B------:R-:W-:Y:S01]  /*9950*/  IADD3 R22, P5, R31, R18, RZ ;  /* 0x000000121f167210 */ /* 0x000fe20007fbe0ff */
[----:B----4-:R-:W-:-:S03]  /*9960*/  IMAD R27, R36, R19, RZ ;  /* 0x00000013241b7224 */ /* 0x010fc600078e02ff */
[----:B------:R-:W-:Y:S02]  /*9970*/  LEA.HI.X.SX32 R23, R31, R0, 0x1, P5 ;  /* 0x000000001f177211 */ /* 0x000fe400028f0eff */
[----:B------:R-:W-:-:S03]  /*9980*/  IADD3 R24, P3, R25, R18, RZ ;  /* 0x0000001219187210 */ /* 0x000fc60007f7e0ff */
[----:B------:R0:W-:Y:S01]  /*9990*/  @P1 STG.E.U8 desc[UR8][R22.64], R35 ;  /* 0x0000002316001986 */ /* 0x0001e2000c101108 */
[----:B------:R-:W-:Y:S02]  /*99a0*/  IADD3 R26, P1, R27, R18, RZ ;  /* 0x000000121b1a7210 */ /* 0x000fe40007f3e0ff */
[----:B------:R-:W-:Y:S02]  /*99b0*/  ISETP.LT.AND P5, PT, R36, UR11, !P0 ;  /* 0x0000000b24007c0c */ /* 0x000fe4000c7a1270 */
[-C--:B------:R-:W-:Y:S01]  /*99c0*/  LEA.HI.X.SX32 R25, R25, R0.reuse, 0x1, P3 ;  /* 0x0000000019197211 */ /* 0x080fe200018f0eff */
[----:B------:R-:W4:Y:S01]  /*99d0*/  LDL.LU R36, [R1+0x174] ;  /* 0x0001740001247983 */ /* 0x000f220000300800 */
[----:B------:R-:W-:Y:S02]  /*99e0*/  ISETP.LT.AND P3, PT, R34, UR11, !P0 ;  /* 0x0000000b22007c0c */ /* 0x000fe4000c761270 */
[----:B------:R-:W-:Y:S01]  /*99f0*/  LEA.HI.X.SX32 R27, R27, R0, 0x1, P1 ;  /* 0x000000001b1b7211 */ /* 0x000fe200008f0eff */
[----:B------:R-:W4:Y:S01]  /*9a00*/  LDL.LU R34, [R1+0x170] ;  /* 0x0001700001227983 */ /* 0x000f220000300800 */
[----:B--2---:R-:W-:-:S03]  /*9a10*/  ISETP.LT.AND P1, PT, R28, UR11, !P0 ;  /* 0x0000000b1c007c0c */ /* 0x004fc6000c721270 */
[----:B------:R-:W2:Y:S01]  /*9a20*/  LDL.LU R28, [R1+0x16c] ;  /* 0x00016c00011c7983 */ /* 0x000ea20000300800 */
[C---:B------:R-:W-:Y:S01]  /*9a30*/  IMAD R29, R19.reuse, 0x20, R29 ;  /* 0x00000020131d7824 */ /* 0x040fe200078e021d */
[----:B------:R-:W-:Y:S02]  /*9a40*/  PRMT R31, R14, 0x7770, RZ ;  /* 0x000077700e1f7816 */ /* 0x000fe400000000ff */
[----:B0-----:R-:W-:Y:S01]  /*9a50*/  PRMT R35, R16, 0x7770, RZ ;  /* 0x0000777010237816 */ /* 0x001fe200000000ff */
[----:B------:R-:W-:Y:S02]  /*9a60*/  IMAD R23, R19, 0x4, R29 ;  /* 0x0000000413177824 */ /* 0x000fe400078e021d */
[----:B------:R0:W-:Y:S01]  /*9a70*/  @P2 STG.E.U8 desc[UR8][R24.64], R31 ;  /* 0x0000001f18002986 */ /* 0x0001e2000c101108 */
[----:B------:R-:W-:-:S03]  /*9a80*/  IADD3 R20, P2, R29, R18, RZ ;  /* 0x000000121d147210 */ /* 0x000fc60007f5e0ff */
[----:B------:R1:W-:Y:S01]  /*9a90*/  @P5 STG.E.U8 desc[UR8][R26.64], R35 ;  /* 0x000000231a005986 */ /* 0x0003e2000c101108 */
[----:B------:R-:W-:Y:S02]  /*9aa0*/  IADD3 R22, P5, R23, R18, RZ ;  /* 0x0000001217167210 */ /* 0x000fe40007fbe0ff */
[-C--:B------:R-:W-:Y:S02]  /*9ab0*/  LEA.HI.X.SX32 R21, R29, R0.reuse, 0x1, P2 ;  /* 0x000000001d157211 */ /* 0x080fe400010f0eff */
[----:B------:R-:W-:Y:S01]  /*9ac0*/  PRMT R33, R4, 0x7771, RZ ;  /* 0x0000777104217816 */ /* 0x000fe200000000ff */
[----:B0-----:R-:W-:Y:S01]  /*9ad0*/  IMAD R25, R19, 0x4, R23 ;  /* 0x0000000413197824 */ /* 0x001fe200078e0217 */
[----:B------:R-:W-:-:S03]  /*9ae0*/  LEA.HI.X.SX32 R23, R23, R0, 0x1, P5 ;  /* 0x0000000017177211 */ /* 0x000fc600028f0eff */
[----:B------:R0:W-:Y:S01]  /*9af0*/  @P6 STG.E.U8 desc[UR8][R20.64], R33 ;  /* 0x0000002114006986 */ /* 0x0001e2000c101108 */
[----:B------:R-:W-:Y:S01]  /*9b00*/  IMAD R29, R19, 0x4, R25 ;  /* 0x00000004131d7824 */ /* 0x000fe200078e0219 */
[----:B------:R-:W-:-:S04]  /*9b10*/  IADD3 R24, P6, R25, R18, RZ ;  /* 0x0000001219187210 */ /* 0x000fc80007fde0ff */
[----:B------:R-:W-:Y:S02]  /*9b20*/  LEA.HI.X.SX32 R25, R25, R0, 0x1, P6 ;  /* 0x0000000019197211 */ /* 0x000fe400030f0eff */
[C---:B-1----:R-:W-:Y:S02]  /*9b30*/  IADD3 R26, P6, R29.reuse, R18, RZ ;  /* 0x000000121d1a7210 */ /* 0x042fe40007fde0ff */
[----:B------:R-:W-:Y:S02]  /*9b40*/  PRMT R37, R2, 0x7771, RZ ;  /* 0x0000777102257816 */ /* 0x000fe400000000ff */
[----:B------:R-:W-:Y:S02]  /*9b50*/  PRMT R35, R8, 0x7771, RZ ;  /* 0x0000777108237816 */ /* 0x000fe400000000ff */
[----:B------:R-:W-:Y:S02]  /*9b60*/  LEA.HI.X.SX32 R27, R29, R0, 0x1, P6 ;  /* 0x000000001d1b7211 */ /* 0x000fe400030f0eff */
[----:B0-----:R-:W-:Y:S01]  /*9b70*/  PRMT R33, R6, 0x7771, RZ ;  /* 0x0000777106217816 */ /* 0x001fe200000000ff */
[----:B------:R0:W-:Y:S04]  /*9b80*/  @P4 STG.E.U8 desc[UR8][R22.64], R37 ;  /* 0x0000002516004986 */ /* 0x0001e8000c101108 */
[----:B------:R1:W-:Y:S04]  /*9b90*/  @P3 STG.E.U8 desc[UR8][R24.64], R35 ;  /* 0x0000002318003986 */ /* 0x0003e8000c101108 */
[----:B------:R1:W-:Y:S01]  /*9ba0*/  @P1 STG.E.U8 desc[UR8][R26.64], R33 ;  /* 0x000000211a001986 */ /* 0x0003e2000c101108 */
[----:B---3--:R-:W-:-:S03]  /*9bb0*/  ISETP.LT.AND P2, PT, R32, UR11, !P0 ;  /* 0x0000000b20007c0c */ /* 0x008fc6000c741270 */
[----:B------:R-:W3:Y:S01]  /*9bc0*/  LDL.LU R32, [R1+0x168] ;  /* 0x0001680001207983 */ /* 0x000ee20000300800 */
[----:B------:R-:W-:-:S03]  /*9bd0*/  ISETP.LT.AND P5, PT, R30, UR11, !P0 ;  /* 0x0000000b1e007c0c */ /* 0x000fc6000c7a1270 */
[----:B------:R-:W3:Y:S01]  /*9be0*/  LDL.LU R30, [R1+0x164] ;  /* 0x00016400011e7983 */ /* 0x000ee20000300800 */
[----:B----4-:R-:W-:-:S03]  /*9bf0*/  ISETP.LT.AND P4, PT, R36, UR11, !P0 ;  /* 0x0000000b24007c0c */ /* 0x010fc6000c781270 */
[----:B------:R-:W4:Y:S01]  /*9c00*/  LDL.LU R36, [R1+0x160] ;  /* 0x0001600001247983 */ /* 0x000f220000300800 */
[----:B------:R-:W-:-:S03]  /*9c10*/  ISETP.LT.AND P3, PT, R34, UR11, !P0 ;  /* 0x0000000b22007c0c */ /* 0x000fc6000c761270 */
[----:B------:R-:W4:Y:S01]  /*9c20*/  LDL.LU R34, [R1+0x15c] ;  /* 0x00015c0001227983 */ /* 0x000f220000300800 */
[----:B--2---:R-:W-:-:S03]  /*9c30*/  ISETP.LT.AND P1, PT, R28, UR11, !P0 ;  /* 0x0000000b1c007c0c */ /* 0x004fc6000c721270 */
[----:B------:R-:W2:Y:S01]  /*9c40*/  LDL.LU R28, [R1+0x158] ;  /* 0x00015800011c7983 */ /* 0x000ea20000300800 */
[----:B------:R-:W-:-:S04]  /*9c50*/  IMAD R31, R19, 0x4, R29 ;  /* 0x00000004131f7824 */ /* 0x000fc800078e021d */
[----:B0-----:R-:W-:Y:S01]  /*9c60*/  IMAD R23, R19, 0x4, R31 ;  /* 0x0000000413177824 */ /* 0x001fe200078e021f */
[----:B------:R-:W-:-:S04]  /*9c70*/  IADD3 R20, P6, R31, R18, RZ ;  /* 0x000000121f147210 */ /* 0x000fc80007fde0ff */
[----:B------:R-:W-:Y:S02]  /*9c80*/  LEA.HI.X.SX32 R21, R31, R0, 0x1, P6 ;  /* 0x000000001f157211 */ /* 0x000fe400030f0eff */
[----:B------:R-:W-:Y:S01]  /*9c90*/  IADD3 R22, P6, R23, R18, RZ ;  /* 0x0000001217167210 */ /* 0x000fe20007fde0ff */
[----:B-1----:R-:W-:Y:S01]  /*9ca0*/  IMAD R25, R19, 0x4, R23 ;  /* 0x0000000413197824 */ /* 0x002fe200078e0217 */
[----:B------:R-:W-:Y:S02]  /*9cb0*/  PRMT R31, R10, 0x7771, RZ ;  /* 0x000077710a1f7816 */ /* 0x000fe400000000ff */
[----:B------:R-:W-:Y:S02]  /*9cc0*/  LEA.HI.X.SX32 R23, R23, R0, 0x1, P6 ;  /* 0x0000000017177211 */ /* 0x000fe400030f0eff */
[----:B------:R-:W-:Y:S01]  /*9cd0*/  PRMT R35, R12, 0x7771, RZ ;  /* 0x000077710c237816 */ /* 0x000fe200000000ff */
[----:B------:R0:W-:Y:S01]  /*9ce0*/  @P2 STG.E.U8 desc[UR8][R20.64], R31 ;  /* 0x0000001f14002986 */ /* 0x0001e2000c101108 */
[----:B------:R-:W-:Y:S01]  /*9cf0*/  IADD3 R24, P6, R25, R18, RZ ;  /* 0x0000001219187210 */ /* 0x000fe20007fde0ff */
[----:B------:R-:W-:-:S02]  /*9d00*/  IMAD R29, R19, 0x4, R25 ;  /* 0x00000004131d7824 */ /* 0x000fc400078e0219 */
[----:B------:R1:W-:Y:S01]  /*9d10*/  @P5 STG.E.U8 desc[UR8][R22.64], R35 ;  /* 0x0000002316005986 */ /* 0x0003e2000c101108 */
[----:B------:R-:W-:Y:S02]  /*9d20*/  LEA.HI.X.SX32 R25, R25, R0, 0x1, P6 ;  /* 0x0000000019197211 */ /* 0x000fe400030f0eff */
[----:B------:R-:W-:Y:S01]  /*9d30*/  IADD3 R26, P6, R29, R18, RZ ;  /* 0x000000121d1a7210 */ /* 0x000fe20007fde0ff */
[----:B0-----:R-:W-:-:S03]  /*9d40*/  IMAD R21, R19, 0x4, R29 ;  /* 0x0000000413157824 */ /* 0x001fc600078e021d */
[----:B------:R-:W-:Y:S02]  /*9d50*/  LEA.HI.X.SX32 R27, R29, R0, 0x1, P6 ;  /* 0x000000001d1b7211 */ /* 0x000fe400030f0eff */
[----:B------:R-:W-:Y:S02]  /*9d60*/  PRMT R33, R14, 0x7771, RZ ;  /* 0x000077710e217816 */ /* 0x000fe400000000ff */
[----:B------:R-:W-:Y:S01]  /*9d70*/  IADD3 R20, P6, R21, R18, RZ ;  /* 0x0000001215147210 */ /* 0x000fe20007fde0ff */
[----:B-1----:R-:W-:Y:S01]  /*9d80*/  IMAD R23, R19, 0x4, R21 ;  /* 0x0000000413177824 */ /* 0x002fe200078e0215 */
[----:B------:R-:W-:Y:S02]  /*9d90*/  PRMT R37, R16, 0x7771, RZ ;  /* 0x0000777110257816 */ /* 0x000fe400000000ff */
[----:B------:R-:W-:Y:S02]  /*9da0*/  LEA.HI.X.SX32 R21, R21, R0, 0x1, P6 ;  /* 0x0000000015157211 */ /* 0x000fe400030f0eff */
[----:B------:R-:W-:Y:S01]  /*9db0*/  PRMT R31, R4, 0x7772, RZ ;  /* 0x00007772041f7816 */ /* 0x000fe200000000ff */
        /* <DEDUP_REMOVED lines=13> */
[----:B------:R-:W-:Y:S01]  /*9e90*/  IMAD R29, R19, 0x4, R23 ;  /* 0x00000004131d7824 */ /* 0x000fe200078e0217 */
[----:B------:R-:W-:-:S04]  /*9ea0*/  IADD3 R22, P6, R23, R18, RZ ;  /* 0x0000001217167210 */ /* 0x000fc80007fde0ff */
[----:B------:R-:W-:Y:S02]  /*9eb0*/  LEA.HI.X.SX32 R23, R23, R0, 0x1, P6 ;  /* 0x0000000017177211 */ /* 0x000fe400030f0eff */
[----:B0-----:R-:W-:Y:S02]  /*9ec0*/  IADD3 R24, P6, R29, R18, RZ ;  /* 0x000000121d187210 */ /* 0x001fe40007fde0ff */
[----:B------:R-:W-:Y:S01]  /*9ed0*/  PRMT R35, R2, 0x7772, RZ ;  /* 0x0000777202237816 */ /* 0x000fe200000000ff */
[----:B-1----:R-:W-:Y:S01]  /*9ee0*/  IMAD R27, R19, 0x4, R29 ;  /* 0x00000004131b7824 */ /* 0x002fe200078e021d */
[----:B------:R-:W-:Y:S02]  /*9ef0*/  PRMT R33, R8, 0x7772, RZ ;  /* 0x0000777208217816 */ /* 0x000fe400000000ff */
[----:B------:R-:W-:Y:S01]  /*9f00*/  LEA.HI.X.SX32 R25, R29, R0, 0x1, P6 ;  /* 0x000000001d197211 */ /* 0x000fe200030f0eff */
[----:B------:R0:W-:Y:S01]  /*9f10*/  @P2 STG.E.U8 desc[UR8][R22.64], R35 ;  /* 0x0000002316002986 */ /* 0x0001e2000c101108 */
[----:B------:R-:W-:Y:S01]  /*9f20*/  IADD3 R26, P6, R27, R18, RZ ;  /* 0x000000121b1a7210 */ /* 0x000fe20007fde0ff */
[----:B------:R-:W-:-:S02]  /*9f30*/  IMAD R21, R19, 0x4, R27 ;  /* 0x0000000413157824 */ /* 0x000fc400078e021b */
[----:B------:R1:W-:Y:S01]  /*9f40*/  @P5 STG.E.U8 desc[UR8][R24.64], R33 ;  /* 0x0000002118005986 */ /* 0x0003e2000c101108 */
[----:B------:R-:W-:Y:S01]  /*9f50*/  LEA.HI.X.SX32 R27, R27, R0, 0x1, P6 ;  /* 0x000000001b1b7211 */ /* 0x000fe200030f0eff */
[----:B------:R-:W-:Y:S01]  /*9f60*/  IMAD R29, R19, 0x4, R21 ;  /* 0x00000004131d7824 */ /* 0x000fe200078e0215 */
[----:B------:R-:W-:-:S04]  /*9f70*/  IADD3 R20, P6, R21, R18, RZ ;  /* 0x0000001215147210 */ /* 0x000fc80007fde0ff */
[----:B------:R-:W-:Y:S02]  /*9f80*/  LEA.HI.X.SX32 R21, R21, R0, 0x1, P6 ;  /* 0x0000000015157211 */ /* 0x000fe400030f0eff */
[C---:B0-----:R-:W-:Y:S02]  /*9f90*/  IADD3 R22, P6, R29.reuse, R18, RZ ;  /* 0x000000121d167210 */ /* 0x041fe40007fde0ff */
[----:B------:R-:W-:Y:S02]  /*9fa0*/  PRMT R37, R6, 0x7772, RZ ;  /* 0x0000777206257816 */ /* 0x000fe400000000ff */
[----:B------:R-:W-:Y:S02]  /*9fb0*/  PRMT R31, R10, 0x7772, RZ ;  /* 0x000077720a1f7816 */ /* 0x000fe400000000ff */
[----:B------:R-:W-:Y:S02]  /*9fc0*/  PRMT R35, R12, 0x7772, RZ ;  /* 0x000077720c237816 */ /* 0x000fe400000000ff */
[----:B------:R-:W-:Y:S01]  /*9fd0*/  LEA.HI.X.SX32 R23, R29, R0, 0x1, P6 ;  /* 0x000000001d177211 */ /* 0x000fe200030f0eff */
[----:B------:R0:W-:Y:S04]  /*9fe0*/  @P4 STG.E.U8 desc[UR8][R26.64], R37 ;  /* 0x000000251a004986 */ /* 0x0001e8000c101108 */
[----:B------:R-:W-:Y:S04]  /*9ff0*/  @P3 STG.E.U8 desc[UR8][R20.64], R31 ;  /* 0x0000001f14003986 */ /* 0x000fe8000c101108 */
        /* <DEDUP_REMOVED lines=11> */
[----:B-1----:R-:W-:-:S04]  /*a0b0*/  IMAD R25, R19, 0x4, R29 ;  /* 0x0000000413197824 */ /* 0x002fc800078e021d */
[----:B0-----:R-:W-:Y:S01]  /*a0c0*/  IMAD R27, R19, 0x4, R25 ;  /* 0x00000004131b7824 */ /* 0x001fe200078e0219 */
[----:B------:R-:W-:-:S04]  /*a0d0*/  IADD3 R24, P6, R25, R18, RZ ;  /* 0x0000001219187210 */ /* 0x000fc80007fde0ff */
[----:B------:R-:W-:Y:S02]  /*a0e0*/  LEA.HI.X.SX32 R25, R25, R0, 0x1, P6 ;  /* 0x0000000019197211 */ /* 0x000fe400030f0eff */
[----:B------:R-:W-:Y:S01]  /*a0f0*/  IADD3 R26, P6, R27, R18, RZ ;  /* 0x000000121b1a7210 */ /* 0x000fe20007fde0ff */
[----:B------:R-:W-:Y:S01]  /*a100*/  IMAD R29, R19, 0x4, R27 ;  /* 0x00000004131d7824 */ /* 0x000fe200078e021b */
[----:B------:R-:W-:Y:S02]  /*a110*/  PRMT R33, R14, 0x7772, RZ ;  /* 0x000077720e217816 */ /* 0x000fe400000000ff */
[----:B------:R-:W-:Y:S02]  /*a120*/  LEA.HI.X.SX32 R27, R27, R0, 0x1, P6 ;  /* 0x000000001b1b7211 */ /* 0x000fe400030f0eff */
[----:B------:R-:W-:Y:S01]  /*a130*/  PRMT R35, R16, 0x7772, RZ ;  /* 0x0000777210237816 */ /* 0x000fe200000000ff */
[----:B------:R0:W-:Y:S01]  /*a140*/  @P2 STG.E.U8 desc[UR8][R24.64], R33 ;  /* 0x0000002118002986 */ /* 0x0001e2000c101108 */
[----:B------:R-:W-:Y:S01]  /*a150*/  IADD3 R20, P6, R29, R18, RZ ;  /* 0x000000121d147210 */ /* 0x000fe20007fde0ff */
[----:B------:R-:W-:-:S02]  /*a160*/  IMAD R23, R19, 0x4, R29 ;  /* 0x0000000413177824 */ /* 0x000fc400078e021d */
[----:B------:R-:W-:Y:S01]  /*a170*/  @P5 STG.E.U8 desc[UR8][R26.64], R35 ;  /* 0x000000231a005986 */ /* 0x000fe2000c101108 */
[----:B------:R-:W-:Y:S02]  /*a180*/  PRMT R31, R4, 0x7773, RZ ;  /* 0x00007773041f7816 */ /* 0x000fe400000000ff */
[----:B------:R-:W-:Y:S02]  /*a190*/  LEA.HI.X.SX32 R21, R29, R0, 0x1, P6 ;  /* 0x000000001d157211 */ /* 0x000fe400030f0eff */
[----:B------:R-:W-:Y:S01]  /*a1a0*/  IADD3 R22, P6, R23, R18, RZ ;  /* 0x0000001217167210 */ /* 0x000fe20007fde0ff */
[----:B0-----:R-:W-:-:S03]  /*a1b0*/  IMAD R25, R19, 0x4, R23 ;  /* 0x0000000413197824 */ /* 0x001fc600078e0217 */
[----:B------:R-:W-:Y:S02]  /*a1c0*/  LEA.HI.X.SX32 R23, R23, R0, 0x1, P6 ;  /* 0x0000000017177211 */ /* 0x000fe400030f0eff */
[----:B------:R-:W-:Y:S02]  /*a1d0*/  PRMT R33, R2, 0x7773, RZ ;  /* 0x0000777302217816 */ /* 0x000fe400000000ff */
[----:B------:R-:W-:Y:S01]  /*a1e0*/  IADD3 R24, P6, R25, R18, RZ ;  /* 0x0000001219187210 */ /* 0x000fe20007fde0ff */
[----:B------:R0:W-:Y:S01]  /*a1f0*/  @P4 STG.E.U8 desc[UR8][R20.64], R31 ;  /* 0x0000001f14004986 */ /* 0x0001e2000c101108 */
[----:B------:R-:W-:Y:S02]  /*a200*/  IMAD R29, R19, 0x4, R25 ;  /* 0x00000004131d7824 */ /* 0x000fe400078e0219 */
[----:B------:R-:W-:Y:S01]  /*a210*/  LEA.HI.X.SX32 R25, R25, R0, 0x1, P6 ;  /* 0x0000000019197211 */ /* 0x000fe200030f0eff */
[----:B------:R1:W-:Y:S01]  /*a220*/  @P3 STG.E.U8 desc[UR8][R22.64], R33 ;  /* 0x0000002116003986 */ /* 0x0003e2000c101108 */
[----:B0-----:R-:W-:-:S02]  /*a230*/  PRMT R31, R8, 0x7773, RZ ;  /* 0x00007773081f7816 */ /* 0x001fc400000000ff */
[----:B------:R-:W-:-:S03]  /*a240*/  PRMT R35, R6, 0x7773, RZ ;  /* 0x0000777306237816 */ /* 0x000fc600000000ff */
[----:B------:R0:W-:Y:S01]  /*a250*/  @P1 STG.E.U8 desc[UR8][R24.64], R31 ;  /* 0x0000001f18001986 */ /* 0x0001e2000c101108 */
[----:B---3--:R-:W-:-:S03]  /*a260*/  ISETP.LT.AND P2, PT, R32, UR11, !P0 ;  /* 0x0000000b20007c0c */ /* 0x008fc6000c741270 */
[----:B------:R-:W3:Y:S01]  /*a270*/  LDL.LU R32, [R1+0x12c] ;  /* 0x00012c0001207983 */ /* 0x000ee20000300800 */
[----:B------:R-:W-:-:S03]  /*a280*/  ISETP.LT.AND P5, PT, R30, UR11, !P0 ;  /* 0x0000000b1e007c0c */ /* 0x000fc6000c7a1270 */
[----:B------:R-:W3:Y:S04]  /*a290*/  LDL.LU R30, [R1+0x128] ;  /* 0x00012800011e7983 */ /* 0x000ee80000300800 */
[----:B------:R-:W3:Y:S04]  /*a2a0*/  LDL.LU R4, [R1+0x124] ;  /* 0x0001240001047983 */ /* 0x000ee80000300800 */
[----:B------:R-:W3:Y:S01]  /*a2b0*/  LDL.LU R2, [R1+0x120] ;  /* 0x0001200001027983 */ /* 0x000ee20000300800 */
[----:B--2---:R-:W-:-:S03]  /*a2c0*/  ISETP.LT.AND P1, PT, R28, UR11, !P0 ;  /* 0x0000000b1c007c0c */ /* 0x004fc6000c721270 */
[----:B------:R-:W2:Y:S04]  /*a2d0*/  LDL.LU R28, [R1+0x11c] ;  /* 0x00011c00011c7983 */ /* 0x000ea80000300800 */
[----:B------:R-:W2:Y:S04]  /*a2e0*/  LDL.LU R8, [R1+0x118] ;  /* 0x0001180001087983 */ /* 0x000ea80000300800 */
[----:B------:R-:W2:Y:S01]  /*a2f0*/  LDL.LU R6, [R1+0x114] ;  /* 0x0001140001067983 */ /* 0x000ea20000300800 */
[----:B------:R-:W-:Y:S01]  /*a300*/  IADD3 R26, P6, R29, R18, RZ ;  /* 0x000000121d1a7210 */ /* 0x000fe20007fde0ff */
[----:B------:R-:W-:Y:S01]  /*a310*/  IMAD R21, R19, 0x4, R29 ;  /* 0x0000000413157824 */ /* 0x000fe200078e021d */
[----:B----4-:R-:W-:-:S02]  /*a320*/  ISETP.LT.AND P4, PT, R36, UR11, !P0 ;  /* 0x0000000b24007c0c */ /* 0x010fc4000c781270 */
[----:B------:R-:W-:Y:S01]  /*a330*/  LEA.HI.X.SX32 R27, R29, R0, 0x1, P6 ;  /* 0x000000001d1b7211 */ /* 0x000fe200030f0eff */
[----:B-1----:R-:W-:Y:S01]  /*a340*/  IMAD R23, R19, 0x4, R21 ;  /* 0x0000000413177824 */ /* 0x002fe200078e0215 */
[----:B------:R-:W-:-:S04]  /*a350*/  IADD3 R20, P6, R21, R18, RZ ;  /* 0x0000001215147210 */ /* 0x000fc80007fde0ff */
[----:B------:R-:W-:Y:S01]  /*a360*/  LEA.HI.X.SX32 R21, R21, R0, 0x1, P6 ;  /* 0x0000000015157211 */ /* 0x000fe200030f0eff */
[----:B------:R-:W-:Y:S01]  /*a370*/  IMAD R29, R19, 0x4, R23 ;  /* 0x00000004131d7824 */ /* 0x000fe200078e0217 */
[C---:B------:R-:W-:Y:S01]  /*a380*/  IADD3 R22, P6, R23.reuse, R18, RZ ;  /* 0x0000001217167210 */ /* 0x040fe20007fde0ff */
[----:B------:R1:W-:Y:S01]  /*a390*/  @P2 STG.E.U8 desc[UR8][R26.64], R35 ;  /* 0x000000231a002986 */ /* 0x0003e2000c101108 */
[----:B------:R-:W-:Y:S02]  /*a3a0*/  PRMT R33, R10, 0x7773, RZ ;  /* 0x000077730a217816 */ /* 0x000fe400000000ff */
[----:B------:R-:W-:Y:S02]  /*a3b0*/  LEA.HI.X.SX32 R23, R23, R0, 0x1, P6 ;  /* 0x0000000017177211 */ /* 0x000fe400030f0eff */
[----:B------:R-:W-:Y:S02]  /*a3c0*/  ISETP.LT.AND P3, PT, R34, UR11, !P0 ;  /* 0x0000000b22007c0c */ /* 0x000fe4000c761270 */
[----:B0-----:R-:W-:Y:S01]  /*a3d0*/  IADD3 R24, P6, R29, R18, RZ ;  /* 0x000000121d187210 */ /* 0x001fe20007fde0ff */
[----:B------:R0:W-:Y:S01]  /*a3e0*/  @P5 STG.E.U8 desc[UR8][R20.64], R33 ;  /* 0x0000002114005986 */ /* 0x0001e2000c101108 */
[----:B-1----:R-:W-:Y:S01]  /*a3f0*/  PRMT R35, R12, 0x7773, RZ ;  /* 0x000077730c237816 */ /* 0x002fe200000000ff */
[----:B------:R-:W-:Y:S01]  /*a400*/  IMAD R27, R19, 0x4, R29 ;  /* 0x00000004131b7824 */ /* 0x000fe200078e021d */
[----:B------:R-:W-:-:S03]  /*a410*/  LEA.HI.X.SX32 R25, R29, R0, 0x1, P6 ;  /* 0x000000001d197211 */ /* 0x000fc600030f0eff */
[----:B------:R1:W-:Y:S01]  /*a420*/  @P4 STG.E.U8 desc[UR8][R22.64], R35 ;  /* 0x0000002316004986 */ /* 0x0003e2000c101108 */
[----:B------:R-:W-:Y:S01]  /*a430*/  IADD3 R26, P6, R27, R18, RZ ;  /* 0x000000121b1a7210 */ /* 0x000fe20007fde0ff */
[----:B0-----:R-:W-:Y:S01]  /*a440*/  IMAD R21, R19, 0x4, R27 ;  /* 0x0000000413157824 */ /* 0x001fe200078e021b */
[----:B------:R-:W-:Y:S02]  /*a450*/  PRMT R31, R14, 0x7773, RZ ;  /* 0x000077730e1f7816 */ /* 0x000fe400000000ff */
[----:B------:R-:W-:Y:S01]  /*a460*/  LEA.HI.X.SX32 R27, R27, R0, 0x1, P6 ;  /* 0x000000001b1b7211 */ /* 0x000fe200030f0eff */
[----:B------:R-:W-:Y:S01]  /*a470*/  IMAD R29, R19, 0x4, R21 ;  /* 0x00000004131d7824 */ /* 0x000fe200078e0215 */
[C---:B------:R-:W-:Y:S01]  /*a480*/  IADD3 R20, P6, R21.reuse, R18, RZ ;  /* 0x0000001215147210 */ /* 0x040fe20007fde0ff */
[----:B------:R0:W-:Y:S03]  /*a490*/  @P3 STG.E.U8 desc[UR8][R24.64], R31 ;  /* 0x0000001f18003986 */ /* 0x0001e6000c101108 */
[----:B------:R-:W-:-:S02]  /*a4a0*/  LEA.HI.X.SX32 R21, R21, R0, 0x1, P6 ;  /* 0x0000000015157211 */ /* 0x000fc400030f0eff */
[----:B-1----:R-:W-:Y:S02]  /*a4b0*/  IADD3 R22, P6, R29, R18, RZ ;  /* 0x000000121d167210 */ /* 0x002fe40007fde0ff */
[----:B------:R-:W-:Y:S02]  /*a4c0*/  PRMT R33, R16, 0x7773, RZ ;  /* 0x0000777310217816 */ /* 0x000fe400000000ff */
[----:B------:R-:W-:Y:S02]  /*a4d0*/  PRMT R35, R3, 0x7770, RZ ;  /* 0x0000777003237816 */ /* 0x000fe400000000ff */
[----:B------:R-:W-:Y:S02]  /*a4e0*/  LEA.HI.X.SX32 R23, R29, R0, 0x1, P6 ;  /* 0x000000001d177211 */ /* 0x000fe400030f0eff */
[----:B0-----:R-:W-:Y:S01]  /*a4f0*/  PRMT R31, R5, 0x7770, RZ ;  /* 0x00007770051f7816 */ /* 0x001fe200000000ff */
[----:B------:R0:W-:Y:S01]  /*a500*/  @P1 STG.E.U8 desc[UR8][R26.64], R33 ;  /* 0x000000211a001986 */ /* 0x0001e2000c101108 */
[----:B---3--:R-:W-:-:S02]  /*a510*/  ISETP.LT.AND P2, PT, R32, UR11, !P0 ;  /* 0x0000000b20007c0c */ /* 0x008fc4000c741270 */
[----:B------:R-:W-:Y:S02]  /*a520*/  ISETP.LT.AND P4, PT, R4, UR11, !P0 ;  /* 0x0000000b04007c0c */ /* 0x000fe4000c781270 */
[----:B------:R-:W3:Y:S01]  /*a530*/  LDL.LU R4, [R1+0x110] ;  /* 0x0001100001047983 */ /* 0x000ee20000300800 */
[----:B------:R-:W-:Y:S02]  /*a540*/  ISETP.LT.AND P5, PT, R30, UR11, !P0 ;  /* 0x0000000b1e007c0c */ /* 0x000fe4000c7a1270 */
[----:B------:R-:W-:Y:S02]  /*a550*/  ISETP.LT.AND P3, PT, R2, UR11, !P0 ;  /* 0x0000000b02007c0c */ /* 0x000fe4000c761270 */
[----:B------:R-:W4:Y:S04]  /*a560*/  LDL.LU R2, [R1+0x10c] ;  /* 0x00010c0001027983 */ /* 0x000f280000300800 */
[----:B------:R-:W-:Y:S04]  /*a570*/  @P2 STG.E.U8 desc[UR8][R20.64], R31 ;  /* 0x0000001f14002986 */ /* 0x000fe8000c101108 */
[----:B------:R-:W4:Y:S04]  /*a580*/  LDL.LU R10, [R1+0x108] ;  /* 0x00010800010a7983 */ /* 0x000f280000300800 */
[----:B------:R1:W-:Y:S01]  /*a590*/  @P5 STG.E.U8 desc[UR8][R22.64], R35 ;  /* 0x0000002316005986 */ /* 0x0003e2000c101108 */
[----:B--2---:R-:W-:-:S03]  /*a5a0*/  ISETP.LT.AND P2, PT, R8, UR11, !P0 ;  /* 0x0000000b08007c0c */ /* 0x004fc6000c741270 */
[----:B------:R-:W2:Y:S01]  /*a5b0*/  LDL.LU R8, [R1+0x104] ;  /* 0x0001040001087983 */ /* 0x000ea20000300800 */
[----:B------:R-:W-:-:S03]  /*a5c0*/  ISETP.LT.AND P5, PT, R6, UR11, !P0 ;  /* 0x0000000b06007c0c */ /* 0x000fc6000c7a1270 */
[----:B------:R-:W2:Y:S01]  /*a5d0*/  LDL.LU R6, [R1+0x100] ;  /* 0x0001000001067983 */ /* 0x000ea20000300800 */
[----:B------:R-:W-:Y:S01]  /*a5e0*/  IMAD R25, R19, 0x4, R29 ;  /* 0x0000000413197824 */ /* 0x000fe200078e021d */
[----:B0-----:R-:W-:-:S03]  /*a5f0*/  PRMT R33, R9, 0x7770, RZ ;  /* 0x0000777009217816 */ /* 0x001fc600000000ff */
[----:B------:R-:W-:Y:S01]  /*a600*/  IMAD R27, R19, 0x4, R25 ;  /* 0x00000004131b7824 */ /* 0x000fe200078e0219 */
[----:B------:R-:W-:-:S04]  /*a610*/  IADD3 R24, P6, R25, R18, RZ ;  /* 0x0000001219187210 */ /* 0x000fc80007fde0ff */
[----:B------:R-:W-:Y:S01]  /*a620*/  LEA.HI.X.SX32 R25, R25, R0, 0x1, P6 ;  /* 0x0000000019197211 */ /* 0x000fe200030f0eff */
[----:B------:R-:W-:Y:S01]  /*a630*/  IMAD R29, R19, 0x4, R27 ;  /* 0x00000004131d7824 */ /* 0x000fe200078e021b */
[----:B------:R-:W-:-:S03]  /*a640*/  IADD3 R26, P6, R27, R18, RZ ;  /* 0x000000121b1a7210 */ /* 0x000fc60007fde0ff */
[----:B------:R0:W-:Y:S01]  /*a650*/  @P4 STG.E.U8 desc[UR8][R24.64], R33 ;  /* 0x0000002118004986 */ /* 0x0001e2000c101108 */
[----:B------:R-:W-:Y:S01]  /*a660*/  LEA.HI.X.SX32 R27, R27, R0, 0x1, P6 ;  /* 0x000000001b1b7211 */ /* 0x000fe200030f0eff */
[----:B-1----:R-:W-:Y:S01]  /*a670*/  IMAD R23, R19, 0x4, R29 ;  /* 0x0000000413177824 */ /* 0x002fe200078e021d */
[----:B------:R-:W-:Y:S02]  /*a680*/  IADD3 R20, P6, R29, R18, RZ ;  /* 0x000000121d147210 */ /* 0x000fe40007fde0ff */
[----:B------:R-:W-:Y:S02]  /*a690*/  PRMT R35, R7, 0x7770, RZ ;  /* 0x0000777007237816 */ /* 0x000fe400000000ff */
[----:B------:R-:W-:Y:S02]  /*a6a0*/  ISETP.LT.AND P1, PT, R28, UR11, !P0 ;  /* 0x0000000b1c007c0c */ /* 0x000fe4000c721270 */
[----:B------:R-:W-:Y:S02]  /*a6b0*/  LEA.HI.X.SX32 R21, R29, R0, 0x1, P6 ;  /* 0x000000001d157211 */ /* 0x000fe400030f0eff */
[----:B------:R-:W-:Y:S01]  /*a6c0*/  IADD3 R22, P6, R23, R18, RZ ;  /* 0x0000001217167210 */ /* 0x000fe20007fde0ff */
[----:B0-----:R-:W-:Y:S01]  /*a6d0*/  IMAD R25, R19, 0x4, R23 ;  /* 0x0000000413197824 */ /* 0x001fe200078e0217 */
[----:B------:R0:W-:Y:S02]  /*a6e0*/  @P3 STG.E.U8 desc[UR8][R26.64], R35 ;  /* 0x000000231a003986 */ /* 0x0001e4000c101108 */
[----:B------:R-:W-:-:S02]  /*a6f0*/  LEA.HI.X.SX32 R23, R23, R0, 0x1, P6 ;  /* 0x0000000017177211 */ /* 0x000fc400030f0eff */
[----:B------:R-:W-:Y:S01]  /*a700*/  IADD3 R24, P6, R25, R18, RZ ;  /* 0x0000001219187210 */ /* 0x000fe20007fde0ff */
[----:B------:R-:W-:Y:S01]  /*a710*/  IMAD R29, R19, 0x4, R25 ;  /* 0x00000004131d7824 */ /* 0x000fe200078e0219 */
[----:B------:R-:W-:Y:S02]  /*a720*/  PRMT R31, R11, 0x7770, RZ ;  /* 0x000077700b1f7816 */ /* 0x000fe400000000ff */
        /* <DEDUP_REMOVED lines=8> */
[----:B----4-:R-:W-:-:S03]  /*a7b0*/  ISETP.LT.AND P3, PT, R2, UR11, !P0 ;  /* 0x0000000b02007c0c */ /* 0x010fc6000c761270 */
[----:B------:R-:W4:Y:S01]  /*a7c0*/  LDL.LU R2, [R1+0xf8] ;  /* 0x0000f80001027983 */ /* 0x000f220000300800 */
[----:B------:R-:W-:-:S03]  /*a7d0*/  ISETP.LT.AND P1, PT, R10, UR11, !P0 ;  /* 0x0000000b0a007c0c */ /* 0x000fc6000c721270 */
[----:B------:R-:W4:Y:S01]  /*a7e0*/  LDL.LU R10, [R1+0xf4] ;  /* 0x0000f400010a7983 */ /* 0x000f220000300800 */
[----:B--2---:R-:W-:-:S03]  /*a7f0*/  ISETP.LT.AND P2, PT, R8, UR11, !P0 ;  /* 0x0000000b08007c0c */ /* 0x004fc6000c741270 */
[----:B------:R-:W2:Y:S01]  /*a800*/  LDL.LU R8, [R1+0xf0] ;  /* 0x0000f00001087983 */ /* 0x000ea20000300800 */
[----:B------:R-:W-:-:S03]  /*a810*/  ISETP.LT.AND P5, PT, R6, UR11, !P0 ;  /* 0x0000000b06007c0c */ /* 0x000fc6000c7a1270 */
[----:B------:R-:W2:Y:S01]  /*a820*/  LDL.LU R6, [R1+0xec] ;  /* 0x0000ec0001067983 */ /* 0x000ea20000300800 */
[----:B0-----:R-:W-:Y:S01]  /*a830*/  IADD3 R26, P6, R29, R18, RZ ;  /* 0x000000121d1a7210 */ /* 0x001fe20007fde0ff */
[----:B-1----:R-:W-:Y:S01]  /*a840*/  IMAD R21, R19, 0x4, R29 ;  /* 0x0000000413157824 */ /* 0x002fe200078e021d */
[----:B------:R-:W-:Y:S02]  /*a850*/  PRMT R35, R17, 0x7770, RZ ;  /* 0x0000777011237816 */ /* 0x000fe400000000ff */
[----:B------:R-:W-:Y:S01]  /*a860*/  LEA.HI.X.SX32 R27, R29, R0, 0x1, P6 ;  /* 0x000000001d1b7211 */ /* 0x000fe200030f0eff */
[----:B------:R-:W-:Y:S01]  /*a870*/  IMAD R23, R19, 0x4, R21 ;  /* 0x0000000413177824 */ /* 0x000fe200078e0215 */
[----:B------:R-:W-:-:S03]  /*a880*/  IADD3 R20, P6, R21, R18, RZ ;  /* 0x0000001215147210 */ /* 0x000fc60007fde0ff */
[----:B------:R0:W-:Y:S01]  /*a890*/  @P4 STG.E.U8 desc[UR8][R26.64], R35 ;  /* 0x000000231a004986 */ /* 0x0001e2000c101108 */
[----:B------:R-:W-:Y:S01]  /*a8a0*/  LEA.HI.X.SX32 R21, R21, R0, 0x1, P6 ;  /* 0x0000000015157211 */ /* 0x000fe200030f0eff */
[----:B------:R-:W-:Y:S01]  /*a8b0*/  IMAD R29, R19, 0x4, R23 ;  /* 0x00000004131d7824 */ /* 0x000fe200078e0217 */
[----:B------:R-:W-:Y:S02]  /*a8c0*/  IADD3 R22, P6, R23, R18, RZ ;  /* 0x0000001217167210 */ /* 0x000fe40007fde0ff */
[----:B------:R-:W-:Y:S02]  /*a8d0*/  PRMT R31, R5, 0x7771, RZ ;  /* 0x00007771051f7816 */ /* 0x000fe400000000ff */
[----:B------:R-:W-:Y:S02]  /*a8e0*/  LEA.HI.X.SX32 R23, R23, R0, 0x1, P6 ;  /* 0x0000000017177211 */ /* 0x000fe400030f0eff */
[----:B------:R-:W-:Y:S01]  /*a8f0*/  IADD3 R24, P6, R29, R18, RZ ;  /* 0x000000121d187210 */ /* 0x000fe20007fde0ff */
[----:B------:R1:W-:Y:S01]  /*a900*/  @P3 STG.E.U8 desc[UR8][R20.64], R31 ;  /* 0x0000001f14003986 */ /* 0x0003e2000c101108 */
[----:B0-----:R-:W-:-:S02]  /*a910*/  IMAD R27, R19, 0x4, R29 ;  /* 0x00000004131b7824 */ /* 0x001fc400078e021d */
[----:B------:R-:W-:Y:S02]  /*a920*/  LEA.HI.X.SX32 R25, R29, R0, 0x1, P6 ;  /* 0x000000001d197211 */ /* 0x000fe400030f0eff */
[----:B------:R-:W-:Y:S02]  /*a930*/  PRMT R35, R3, 0x7771, RZ ;  /* 0x0000777103237816 */ /* 0x000fe400000000ff */
[----:B------:R-:W-:Y:S02]  /*a940*/  IADD3 R26, P6, R27, R18, RZ ;  /* 0x000000121b1a7210 */ /* 0x000fe40007fde0ff */
[----:B------:R-:W-:Y:S02]  /*a950*/  PRMT R33, R9, 0x7771, RZ ;  /* 0x0000777109217816 */ /* 0x000fe400000000ff */
[----:B------:R-:W-:Y:S01]  /*a960*/  PRMT R37, R7, 0x7771, RZ ;  /* 0x0000777107257816 */ /* 0x000fe200000000ff */
[----:B-1----:R-:W-:Y:S01]  /*a970*/  IMAD R21, R19, 0x4, R27 ;  /* 0x0000000413157824 */ /* 0x002fe200078e021b */
[----:B------:R-:W-:Y:S01]  /*a980*/  LEA.HI.X.SX32 R27, R27, R0, 0x1, P6 ;  /* 0x000000001b1b7211 */ /* 0x000fe200030f0eff */
[----:B------:R-:W-:Y:S04]  /*a990*/  @P1 STG.E.U8 desc[UR8][R22.64], R35 ;  /* 0x0000002316001986 */ /* 0x000fe8000c101108 */
        /* <DEDUP_REMOVED lines=12> */
[----:B------:R-:W-:Y:S01]  /*aa60*/  IADD3 R20, P6, R21, R18, RZ ;  /* 0x0000001215147210 */ /* 0x000fe20007fde0ff */
[----:B------:R-:W-:Y:S01]  /*aa70*/  IMAD R29, R19, 0x4, R21 ;  /* 0x00000004131d7824 */ /* 0x000fe200078e0215 */
[----:B------:R-:W-:Y:S02]  /*aa80*/  PRMT R31, R11, 0x7771, RZ ;  /* 0x000077710b1f7816 */ /* 0x000fe400000000ff */
[----:B------:R-:W-:Y:S01]  /*aa90*/  LEA.HI.X.SX32 R21, R21, R0, 0x1, P6 ;  /* 0x0000000015157211 */ /* 0x000fe200030f0eff */
[----:B0-----:R-:W-:Y:S01]  /*aaa0*/  IMAD R25, R19, 0x4, R29 ;  /* 0x0000000413197824 */ /* 0x001fe200078e021d */
[----:B------:R-:W-:-:S03]  /*aab0*/  IADD3 R22, P6, R29, R18, RZ ;  /* 0x000000121d167210 */ /* 0x000fc60007fde0ff */
[----:B------:R0:W-:Y:S01]  /*aac0*/  @P4 STG.E.U8 desc[UR8][R20.64], R31 ;  /* 0x0000001f14004986 */ /* 0x0001e2000c101108 */
[----:B------:R-:W-:Y:S01]  /*aad0*/  LEA.HI.X.SX32 R23, R29, R0, 0x1, P6 ;  /* 0x000000001d177211 */ /* 0x000fe200030f0eff */
[----:B-1----:R-:W-:Y:S01]  /*aae0*/  IMAD R27, R19, 0x4, R25 ;  /* 0x00000004131b7824 */ /* 0x002fe200078e0219 */
[----:B------:R-:W-:Y:S02]  /*aaf0*/  IADD3 R24, P6, R25, R18, RZ ;  /* 0x0000001219187210 */ /* 0x000fe40007fde0ff */
[----:B------:R-:W-:Y:S01]  /*ab00*/  PRMT R35, R13, 0x7771, RZ ;  /* 0x000077710d237816 */ /* 0x000fe200000000ff */
[----:B------:R-:W-:Y:S01]  /*ab10*/  IMAD R29, R19, 0x4, R27 ;  /* 0x00000004131d7824 */ /* 0x000fe200078e021b */
[----:B------:R-:W-:Y:S02]  /*ab20*/  LEA.HI.X.SX32 R25, R25, R0, 0x1, P6 ;  /* 0x0000000019197211 */ /* 0x000fe400030f0eff */
[C---:B------:R-:W-:Y:S01]  /*ab30*/  IADD3 R26, P6, R27.reuse, R18, RZ ;  /* 0x000000121b1a7210 */ /* 0x040fe20007fde0ff */
[----:B------:R1:W-:Y:S03]  /*ab40*/  @P3 STG.E.U8 desc[UR8][R22.64], R35 ;  /* 0x0000002316003986 */ /* 0x0003e6000c101108 */
[----:B------:R-:W-:-:S02]  /*ab50*/  LEA.HI.X.SX32 R27, R27, R0, 0x1, P6 ;  /* 0x000000001b1b7211 */ /* 0x000fc400030f0eff */
[----:B0-----:R-:W-:Y:S02]  /*ab60*/  IADD3 R20, P6, R29, R18, RZ ;  /* 0x000000121d147210 */ /* 0x001fe40007fde0ff */
[----:B------:R-:W-:Y:S02]  /*ab70*/  PRMT R33, R15, 0x7771, RZ ;  /* 0x000077710f217816 */ /* 0x000fe400000000ff */
[----:B------:R-:W-:Y:S02]  /*ab80*/  PRMT R31, R5, 0x7772, RZ ;  /* 0x00007772051f7816 */ /* 0x000fe400000000ff */
[----:B------:R-:W-:Y:S02]  /*ab90*/  LEA.HI.X.SX32 R21, R29, R0, 0x1, P6 ;  /* 0x000000001d157211 */ /* 0x000fe400030f0eff */
[----:B-1----:R-:W-:Y:S01]  /*aba0*/  PRMT R35, R17, 0x7771, RZ ;  /* 0x0000777111237816 */ /* 0x002fe200000000ff */
[----:B------:R0:W-:Y:S04]  /*abb0*/  @P1 STG.E.U8 desc[UR8][R24.64], R33 ;  /* 0x0000002118001986 */ /* 0x0001e8000c101108 */
[----:B------:R-:W-:Y:S04]  /*abc0*/  @P2 STG.E.U8 desc[UR8][R26.64], R35 ;  /* 0x000000231a002986 */ /* 0x000fe8000c101108 */
        /* <DEDUP_REMOVED lines=23> */
[----:B------:R-:W-:Y:S02]  /*ad40*/  LEA.HI.X.SX32 R27, R29, R0, 0x1, P6 ;  /* 0x000000001d1b7211 */ /* 0x000fe400030f0eff */
[----:B------:R-:W-:Y:S01]  /*ad50*/  IADD3 R20, P6, R21, R18, RZ ;  /* 0x0000001215147210 */ /* 0x000fe20007fde0ff */
[----:B------:R-:W-:Y:S01]  /*ad60*/  @P3 STG.E.U8 desc[UR8][R24.64], R31 ;  /* 0x0000001f18003986 */ /* 0x000fe2000c101108 */
[----:B0-----:R-:W-:Y:S01]  /*ad70*/  IMAD R23, R19, 0x4, R21 ;  /* 0x0000000413177824 */ /* 0x001fe200078e0215 */
[----:B------:R-:W-:-:S02]  /*ad80*/  PRMT R35, R7, 0x7772, RZ ;  /* 0x0000777207237816 */ /* 0x000fc400000000ff */
[----:B------:R-:W-:Y:S02]  /*ad90*/  LEA.HI.X.SX32 R21, R21, R0, 0x1, P6 ;  /* 0x0000000015157211 */ /* 0x000fe400030f0eff */
[----:B------:R-:W-:Y:S01]  /*ada0*/  IADD3 R22, P6, R23, R18, RZ ;  /* 0x0000001217167210 */ /* 0x000fe20007fde0ff */
[----:B------:R0:W-:Y:S01]  /*adb0*/  @P1 STG.E.U8 desc[UR8][R26.64], R35 ;  /* 0x000000231a001986 */ /* 0x0001e2000c101108 */
[----:B------:R-:W-:Y:S01]  /*adc0*/  PRMT R33, R11, 0x7772, RZ ;  /* 0x000077720b217816 */ /* 0x000fe200000000ff */
[----:B------:R-:W-:Y:S01]  /*add0*/  IMAD R29, R19, 0x4, R23 ;  /* 0x00000004131d7824 */ /* 0x000fe200078e0217 */
[----:B------:R-:W-:-:S03]  /*ade0*/  LEA.HI.X.SX32 R23, R23, R0, 0x1, P6 ;  /* 0x0000000017177211 */ /* 0x000fc600030f0eff */
[----:B------:R1:W-:Y:S01]  /*adf0*/  @P2 STG.E.U8 desc[UR8][R20.64], R33 ;  /* 0x0000002114002986 */ /* 0x0003e2000c101108 */
[----:B0-----:R-:W-:-:S05]  /*ae00*/  PRMT R35, R13, 0x7772, RZ ;  /* 0x000077720d237816 */ /* 0x001fca00000000ff */
        /* <DEDUP_REMOVED lines=12> */
[----:B------:R-:W-:-:S03]  /*aed0*/  IMAD R27, R19, 0x4, R29 ;  /* 0x00000004131b7824 */ /* 0x000fc600078e021d */
[----:B------:R-:W-:Y:S01]  /*aee0*/  LEA.HI.X.SX32 R25, R29, R0, 0x1, P6 ;  /* 0x000000001d197211 */ /* 0x000fe200030f0eff */
[----:B-1----:R-:W-:Y:S01]  /*aef0*/  IMAD R21, R19, 0x4, R27 ;  /* 0x0000000413157824 */ /* 0x002fe200078e021b */
[----:B------:R-:W-:Y:S02]  /*af00*/  IADD3 R26, P6, R27, R18, RZ ;  /* 0x000000121b1a7210 */ /* 0x000fe40007fde0ff */
[----:B------:R-:W-:Y:S01]  /*af10*/  PRMT R31, R15, 0x7772, RZ ;  /* 0x000077720f1f7816 */ /* 0x000fe200000000ff */
[----:B------:R-:W-:Y:S01]  /*af20*/  IMAD R29, R19, 0x4, R21 ;  /* 0x00000004131d7824 */ /* 0x000fe200078e0215 */
[----:B------:R-:W-:Y:S02]  /*af30*/  LEA.HI.X.SX32 R27, R27, R0, 0x1, P6 ;  /* 0x000000001b1b7211 */ /* 0x000fe400030f0eff */
[----:B------:R-:W-:Y:S01]  /*af40*/  IADD3 R20, P6, R21, R18, RZ ;  /* 0x0000001215147210 */ /* 0x000fe20007fde0ff */
[----:B0-----:R-:W-:Y:S01]  /*af50*/  IMAD R23, R19, 0x4, R29 ;  /* 0x0000000413177824 */ /* 0x001fe200078e021d */
[----:B------:R0:W-:Y:S02]  /*af60*/  @P4 STG.E.U8 desc[UR8][R24.64], R31 ;  /* 0x0000001f18004986 */ /* 0x0001e4000c101108 */
[----:B------:R-:W-:-:S02]  /*af70*/  LEA.HI.X.SX32 R21, R21, R0, 0x1, P6 ;  /* 0x0000000015157211 */ /* 0x000fc400030f0eff */
[----:B------:R-:W-:Y:S02]  /*af80*/  PRMT R37, R17, 0x7772, RZ ;  /* 0x0000777211257816 */ /* 0x000fe400000000ff */
[----:B------:R-:W-:Y:S01]  /*af90*/  PRMT R33, R5, 0x7773, RZ ;  /* 0x0000777305217816 */ /* 0x000fe200000000ff */
[----:B0-----:R-:W-:Y:S02]  /*afa0*/  IMAD R25, R19, 0x4, R23 ;  /* 0x0000000413197824 */ /* 0x001fe400078e0217 */
[----:B------:R0:W-:Y:S01]  /*afb0*/  @P3 STG.E.U8 desc[UR8][R26.64], R37 ;  /* 0x000000251a003986 */ /* 0x0001e2000c101108 */
[----:B------:R-:W-:-:S03]  /*afc0*/  PRMT R35, R3, 0x7773, RZ ;  /* 0x0000777303237816 */ /* 0x000fc600000000ff */
[----:B------:R1:W-:Y:S01]  /*afd0*/  @P1 STG.E.U8 desc[UR8][R20.64], R33 ;  /* 0x0000002114001986 */ /* 0x0003e2000c101108 */
[----:B------:R-:W-:Y:S02]  /*afe0*/  PRMT R9, R9, 0x7773, RZ ;  /* 0x0000777309097816 */ /* 0x000fe400000000ff */
[----:B------:R-:W-:Y:S02]  /*aff0*/  PRMT R7, R7, 0x7773, RZ ;  /* 0x0000777307077816 */ /* 0x000fe400000000ff */
[----:B------:R-:W-:Y:S02]  /*b000*/  PRMT R11, R11, 0x7773, RZ ;  /* 0x000077730b0b7816 */ /* 0x000fe400000000ff */
[----:B------:R-:W-:Y:S02]  /*b010*/  PRMT R13, R13, 0x7773, RZ ;  /* 0x000077730d0d7816 */ /* 0x000fe400000000ff */
[----:B------:R-:W-:Y:S02]  /*b020*/  PRMT R15, R15, 0x7773, RZ ;  /* 0x000077730f0f7816 */ /* 0x000fe400000000ff */
[----:B------:R-:W-:-:S02]  /*b030*/  PRMT R17, R17, 0x7773, RZ ;  /* 0x0000777311117816 */ /* 0x000fc400000000ff */
[----:B---3--:R-:W-:Y:S02]  /*b040*/  ISETP.LT.AND P4, PT, R4, UR11, !P0 ;  /* 0x0000000b04007c0c */ /* 0x008fe4000c781270 */
[----:B------:R-:W-:-:S04]  /*b050*/  IADD3 R4, P6, R29, R18, RZ ;  /* 0x000000121d047210 */ /* 0x000fc80007fde0ff */
[----:B------:R-:W-:Y:S01]  /*b060*/  LEA.HI.X.SX32 R5, R29, R0, 0x1, P6 ;  /* 0x000000001d057211 */ /* 0x000fe200030f0eff */
[----:B------:R-:W-:Y:S01]  /*b070*/  IMAD R29, R19, 0x4, R25 ;  /* 0x00000004131d7824 */ /* 0x000fe200078e0219 */
[----:B----4-:R-:W-:Y:S02]  /*b080*/  ISETP.LT.AND P3, PT, R2, UR11, !P0 ;  /* 0x0000000b02007c0c */ /* 0x010fe4000c761270 */
[-C--:B------:R-:W-:Y:S01]  /*b090*/  IADD3 R2, P1, R23, R18.reuse, RZ ;  /* 0x0000001217027210 */ /* 0x080fe20007f3e0ff */
[----:B0-----:R-:W-:Y:S01]  /*b0a0*/  IMAD R27, R19, 0x4, R29 ;  /* 0x00000004131b7824 */ /* 0x001fe200078e021d */
[----:B------:R0:W-:Y:S01]  /*b0b0*/  @P2 STG.E.U8 desc[UR8][R4.64], R35 ;  /* 0x0000002304002986 */ /* 0x0001e2000c101108 */
[----:B------:R-:W-:Y:S02]  /*b0c0*/  IADD3 R22, P2, R25, R18, RZ ;  /* 0x0000001219167210 */ /* 0x000fe40007f5e0ff */
[----:B------:R-:W-:Y:S02]  /*b0d0*/  LEA.HI.X.SX32 R3, R23, R0, 0x1, P1 ;  /* 0x0000000017037211 */ /* 0x000fe400008f0eff */
[----:B-1----:R-:W-:Y:S01]  /*b0e0*/  IADD3 R20, P1, R27, R18, RZ ;  /* 0x000000121b147210 */ /* 0x002fe20007f3e0ff */
[----:B------:R-:W-:Y:S01]  /*b0f0*/  IMAD R31, R19, 0x4, R27 ;  /* 0x00000004131f7824 */ /* 0x000fe200078e021b */
[----:B------:R-:W-:-:S02]  /*b100*/  LEA.HI.X.SX32 R23, R25, R0, 0x1, P2 ;  /* 0x0000000019177211 */ /* 0x000fc400010f0eff */
[----:B------:R-:W-:Y:S02]  /*b110*/  IADD3 R24, P6, R29, R18, RZ ;  /* 0x000000121d187210 */ /* 0x000fe40007fde0ff */
[----:B------:R-:W-:Y:S02]  /*b120*/  ISETP.LT.AND P2, PT, R10, UR11, !P0 ;  /* 0x0000000b0a007c0c */ /* 0x000fe4000c741270 */
[-C--:B------:R-:W-:Y:S02]  /*b130*/  LEA.HI.X.SX32 R21, R27, R0.reuse, 0x1, P1 ;  /* 0x000000001b157211 */ /* 0x080fe400008f0eff */
[----:B------:R-:W-:Y:S02]  /*b140*/  LEA.HI.X.SX32 R25, R29, R0, 0x1, P6 ;  /* 0x000000001d197211 */ /* 0x000fe400030f0eff */
[----:B------:R-:W-:Y:S01]  /*b150*/  IADD3 R26, P6, R31, R18, RZ ;  /* 0x000000121f1a7210 */ /* 0x000fe20007fde0ff */
[----:B------:R-:W-:Y:S01]  /*b160*/  IMAD R19, R19, 0x4, R31 ;  /* 0x0000000413137824 */ /* 0x000fe200078e021f */
[----:B------:R0:W-:Y:S02]  /*b170*/  @P5 STG.E.U8 desc[UR8][R2.64], R9 ;  /* 0x0000000902005986 */ /* 0x0001e4000c101108 */
[----:B------:R-:W-:-:S02]  /*b180*/  LEA.HI.X.SX32 R27, R31, R0, 0x1, P6 ;  /* 0x000000001f1b7211 */ /* 0x000fc400030f0eff */
[----:B------:R0:W-:Y:S01]  /*b190*/  @P4 STG.E.U8 desc[UR8][R22.64], R7 ;  /* 0x0000000716004986 */ /* 0x0001e2000c101108 */
[----:B------:R-:W-:-:S03]  /*b1a0*/  IADD3 R18, P6, R19, R18, RZ ;  /* 0x0000001213127210 */ /* 0x000fc60007fde0ff */
[----:B------:R0:W-:Y:S04]  /*b1b0*/  @P3 STG.E.U8 desc[UR8][R24.64], R11 ;  /* 0x0000000b18003986 */ /* 0x0001e8000c101108 */
[----:B------:R0:W-:Y:S01]  /*b1c0*/  @P2 STG.E.U8 desc[UR8][R20.64], R13 ;  /* 0x0000000d14002986 */ /* 0x0001e2000c101108 */
[----:B------:R-:W-:Y:S02]  /*b1d0*/  LEA.HI.X.SX32 R19, R19, R0, 0x1, P6 ;  /* 0x0000000013137211 */ /* 0x000fe400030f0eff */
[----:B--2---:R-:W-:Y:S02]  /*b1e0*/  ISETP.LT.AND P1, PT, R8, UR11, !P0 ;  /* 0x0000000b08007c0c */ /* 0x004fe4000c721270 */
[----:B------:R-:W-:-:S11]  /*b1f0*/  ISETP.LT.AND P0, PT, R6, UR11, !P0 ;  /* 0x0000000b06007c0c */ /* 0x000fd6000c701270 */
[----:B------:R0:W-:Y:S02]  /*b200*/  @P1 STG.E.U8 desc[UR8][R26.64], R15 ;  /* 0x0000000f1a001986 */ /* 0x0001e4000c101108 */
[----:B------:R-:W-:Y:S05]  /*b210*/  @!P0 EXIT ;  /* 0x000000000000894d */ /* 0x000fea0003800000 */
[----:B------:R-:W-:Y:S01]  /*b220*/  STG.E.U8 desc[UR8][R18.64], R17 ;  /* 0x0000001112007986 */ /* 0x000fe2000c101108 */
[----:B------:R-:W-:Y:S05]  /*b230*/  EXIT ;  /* 0x000000000000794d */ /* 0x000fea0003800000 */
.L_x_3:
[----:B------:R-:W-:-:S00]  /*b240*/  BRA `(.L_x_3) ;  /* 0xfffffffc00fc7947 */ /* 0x000fc0000383ffff */
[----:B------:R-:W-:-:S00]  /*b250*/  NOP ;  /* 0x0000000000007918 */ /* 0x000fc00000000000 */
        /* <DEDUP_REMOVED lines=10> */
.L_x_4:


//--------------------- .nv.shared.matmul_kernel  --------------------------
	.section	.nv.shared.matmul_kernel,"aw",@nobits
	.sectionflags	@""
	.align	16
	.zero		1024


//--------------------- .nv.shared.reserved.0     --------------------------
	.section	.nv.shared.reserved.0,"aw",@nobits
	.weak		__nv_reservedSMEM_offset_0_alias
	.size		__nv_reservedSMEM_offset_0_alias, 0, 0
	.other		__nv_reservedSMEM_offset_0_alias,@"STO_CUDA_RESERVED_SHARED STV_DEFAULT"
__nv_reservedSMEM_offset_0_alias:
	.zero		0


//--------------------- .nv.constant0.matmul_kernel --------------------------
	.section	.nv.constant0.matmul_kernel,"a",@progbits
	.sectionflags	@""
	.align	4
.nv.constant0.matmul_kernel:
	.zero		608


//--------------------- SYMBOLS --------------------------

	.type		.nv.reservedSmem.offset0,@object
	.size		.nv.reservedSmem.offset0,0x4
